// auto-generated by cutlass_sweep.conv — config: {"arch": "sm_90", "cluster_m": 2, "cluster_n": 1, "conv_kind": "fprop", "dtype": "fp16", "ndim": 3, "tile_k": 64, "tile_m": 64, "tile_n": 64}
#include "cutlass/cutlass.h"
#include "cute/tensor.hpp"
#include "cutlass/kernel_hardware_info.hpp"
#include "cutlass/conv/convolution.h"
#include "cutlass/conv/dispatch_policy.hpp"
#include "cutlass/conv/collective/collective_builder.hpp"
#include "cutlass/conv/kernel/conv_universal.hpp"
#include "cutlass/conv/device/conv_universal_adapter.hpp"
#include "cutlass/epilogue/collective/collective_builder.hpp"

using namespace cute;
using Elem = cutlass::half_t;
using Acc  = float;
using LayoutAB = cutlass::layout::TensorNDHWC;
using LayoutC  = cutlass::layout::TensorNDHWC;
constexpr auto ConvOp = cutlass::conv::Operator::kFprop;
using TileShape    = Shape<_64, _64, Shape<_64>>;
using ClusterShape = Shape<_2, _1, _1>;

using CollectiveEpilogue = typename cutlass::epilogue::collective::CollectiveBuilder<
    cutlass::arch::Sm90, cutlass::arch::OpClassTensorOp,
    TileShape, ClusterShape,
    cutlass::epilogue::collective::EpilogueTileAuto,
    Acc, Acc,
    Elem, LayoutC, 128 / cutlass::sizeof_bits<Elem>::value,
    Elem, LayoutC, 128 / cutlass::sizeof_bits<Elem>::value,
    cutlass::epilogue::collective::EpilogueScheduleAuto
  >::CollectiveOp;

using CollectiveMainloop = typename cutlass::conv::collective::CollectiveBuilder<
    cutlass::arch::Sm90, cutlass::arch::OpClassTensorOp, ConvOp,
    Elem, LayoutAB, 128 / cutlass::sizeof_bits<Elem>::value,
    Elem, LayoutAB, 128 / cutlass::sizeof_bits<Elem>::value,
    Acc,
    TileShape, ClusterShape,
    cutlass::conv::collective::StageCountAutoCarveout<
        static_cast<int>(sizeof(typename CollectiveEpilogue::SharedStorage))>,
    cutlass::conv::collective::KernelScheduleAuto
  >::CollectiveOp;

using ProblemShape = cutlass::conv::ConvProblemShape<
    ConvOp, CollectiveMainloop::DispatchPolicy::NumSpatialDimensions>;
using ConvKernel = cutlass::conv::kernel::ConvUniversal<
    ProblemShape, CollectiveMainloop, CollectiveEpilogue>;
using Conv = cutlass::conv::device::ConvUniversalAdapter<ConvKernel>;

auto* _anchor = &cutlass::device_kernel<ConvKernel>;


// ===== COMPILED SASS (sm_90a) =====

	.target	sm_90a

	.elftype	@"ET_EXEC"


//--------------------- .note.nv.tkinfo           --------------------------
	.section	.note.nv.tkinfo,"",@"SHT_NOTE"
	.sectionflags	@"SHF_NOTE_NV_TKINFO"
	.tkinfo
        /*0018*/ 	.word	0x00000002
        /*0030*/ 	.string	""
        /*0030*/ 	.string	"ptxas"
        /*0030*/ 	.string	"Cuda compilation tools, release 13.0, V13.0.88"
        /*0030*/ 	.string	"Build cuda_13.0.r13.0/compiler.36424714_0"
        /*0030*/ 	.string	"-arch sm_90a -m 64 "



//--------------------- .note.nv.cuinfo           --------------------------
	.section	.note.nv.cuinfo,"",@"SHT_NOTE"
	.sectionflags	@"SHF_NOTE_NV_CUINFO"
        /*0018*/ 	.short	0x0002
        /*001a*/ 	.short	0x005a
        /*001c*/ 	.short	0x0082
	.zero		2


//--------------------- .nv.info                  --------------------------
	.section	.nv.info,"",@"SHT_CUDA_INFO"
	.align	4


	//----- nvinfo : EIATTR_REGCOUNT
	.align		4
        /*0000*/ 	.byte	0x04, 0x2f
        /*0002*/ 	.short	(.L_12 - .L_11)
	.align		4
.L_11:
        /*0004*/ 	.word	index@(_ZN7cutlass13device_kernelINS_4conv6kernel13ConvUniversalINS1_16ConvProblemShapeILNS1_8OperatorE0ELi3EEENS1_10collective14CollectiveConvINS1_46MainloopSm90TmaGmmaWarpSpecializedImplicitGemmILS5_0ELi14ELi3EN4cute5tupleIJNSA_1CILi2EEENSC_ILi1EEESE_EEENS1_36KernelImplicitTmaWarpSpecializedSm90ELi1EEENSB_IJNSC_ILi64EEESI_NSB_IJSI_EEEEEENS_6half_tESL_NSA_8TiledMMAINSA_8MMA_AtomIJNSA_4SM904GMMA25MMA_64x64x16_F32F16F16_SSILNSP_5MajorE0ELSR_0ELNSP_7ScaleInE1ELSS_1EEEEEENSA_6LayoutINSB_IJSE_SE_SE_EEENSB_IJNSC_ILi0EEESX_SX_EEEEENSB_IJNSA_10UnderscoreES10_S10_EEEEENS7_6detail26Sm90ImplicitGemmTileTraitsINSA_20SM90_TMA_LOAD_IM2COLENSA_14ComposedLayoutINSA_7SwizzleILi3ELi4ELi3EEENSA_18smem_ptr_flag_bitsILi16EEENSV_INSB_IJNSB_IJNSC_ILi8EEES1B_EEENSB_IJSI_SE_EEENSB_IJSE_NSC_ILi14EEEEEEEEENSB_IJNSB_IJSI_NSC_ILi512EEEEEENSB_IJSE_SX_EEENSB_IJSX_NSC_ILi4096EEEEEEEEEEEEEvEENS14_INSA_23SM90_TMA_LOAD_MULTICASTES1O_vEEEENS_8epilogue10collective6detail29Sm90TmaWarpSpecializedAdapterINS1U_15DefaultEpilogueISL_NSB_IJNSB_IJllllEEESE_SX_EEES1Z_NS1T_6thread17LinearCombinationISL_Li1EffLNS20_9ScaleType4KindE0ELNS_15FloatRoundStyleE2ESL_EENS_4gemm15EpilogueDefaultEEEEEvvEEEEvNT_6ParamsE)
        /*0008*/ 	.word	0x0000003a


	//----- nvinfo : EIATTR_FRAME_SIZE
	.align		4
.L_12:
        /*000c*/ 	.byte	0x04, 0x11
        /*000e*/ 	.short	(.L_14 - .L_13)
	.align		4
.L_13:
        /*0010*/ 	.word	index@(_ZN7cutlass13device_kernelINS_4conv6kernel13ConvUniversalINS1_16ConvProblemShapeILNS1_8OperatorE0ELi3EEENS1_10collective14CollectiveConvINS1_46MainloopSm90TmaGmmaWarpSpecializedImplicitGemmILS5_0ELi14ELi3EN4cute5tupleIJNSA_1CILi2EEENSC_ILi1EEESE_EEENS1_36KernelImplicitTmaWarpSpecializedSm90ELi1EEENSB_IJNSC_ILi64EEESI_NSB_IJSI_EEEEEENS_6half_tESL_NSA_8TiledMMAINSA_8MMA_AtomIJNSA_4SM904GMMA25MMA_64x64x16_F32F16F16_SSILNSP_5MajorE0ELSR_0ELNSP_7ScaleInE1ELSS_1EEEEEENSA_6LayoutINSB_IJSE_SE_SE_EEENSB_IJNSC_ILi0EEESX_SX_EEEEENSB_IJNSA_10UnderscoreES10_S10_EEEEENS7_6detail26Sm90ImplicitGemmTileTraitsINSA_20SM90_TMA_LOAD_IM2COLENSA_14ComposedLayoutINSA_7SwizzleILi3ELi4ELi3EEENSA_18smem_ptr_flag_bitsILi16EEENSV_INSB_IJNSB_IJNSC_ILi8EEES1B_EEENSB_IJSI_SE_EEENSB_IJSE_NSC_ILi14EEEEEEEEENSB_IJNSB_IJSI_NSC_ILi512EEEEEENSB_IJSE_SX_EEENSB_IJSX_NSC_ILi4096EEEEEEEEEEEEEvEENS14_INSA_23SM90_TMA_LOAD_MULTICASTES1O_vEEEENS_8epilogue10collective6detail29Sm90TmaWarpSpecializedAdapterINS1U_15DefaultEpilogueISL_NSB_IJNSB_IJllllEEESE_SX_EEES1Z_NS1T_6thread17LinearCombinationISL_Li1EffLNS20_9ScaleType4KindE0ELNS_15FloatRoundStyleE2ESL_EENS_4gemm15EpilogueDefaultEEEEEvvEEEEvNT_6ParamsE)
        /*0014*/ 	.word	0x00000000


	//----- nvinfo : EIATTR_MIN_STACK_SIZE
	.align		4
.L_14:
        /*0018*/ 	.byte	0x04, 0x12
        /*001a*/ 	.short	(.L_16 - .L_15)
	.align		4
.L_15:
        /*001c*/ 	.word	index@(_ZN7cutlass13device_kernelINS_4conv6kernel13ConvUniversalINS1_16ConvProblemShapeILNS1_8OperatorE0ELi3EEENS1_10collective14CollectiveConvINS1_46MainloopSm90TmaGmmaWarpSpecializedImplicitGemmILS5_0ELi14ELi3EN4cute5tupleIJNSA_1CILi2EEENSC_ILi1EEESE_EEENS1_36KernelImplicitTmaWarpSpecializedSm90ELi1EEENSB_IJNSC_ILi64EEESI_NSB_IJSI_EEEEEENS_6half_tESL_NSA_8TiledMMAINSA_8MMA_AtomIJNSA_4SM904GMMA25MMA_64x64x16_F32F16F16_SSILNSP_5MajorE0ELSR_0ELNSP_7ScaleInE1ELSS_1EEEEEENSA_6LayoutINSB_IJSE_SE_SE_EEENSB_IJNSC_ILi0EEESX_SX_EEEEENSB_IJNSA_10UnderscoreES10_S10_EEEEENS7_6detail26Sm90ImplicitGemmTileTraitsINSA_20SM90_TMA_LOAD_IM2COLENSA_14ComposedLayoutINSA_7SwizzleILi3ELi4ELi3EEENSA_18smem_ptr_flag_bitsILi16EEENSV_INSB_IJNSB_IJNSC_ILi8EEES1B_EEENSB_IJSI_SE_EEENSB_IJSE_NSC_ILi14EEEEEEEEENSB_IJNSB_IJSI_NSC_ILi512EEEEEENSB_IJSE_SX_EEENSB_IJSX_NSC_ILi4096EEEEEEEEEEEEEvEENS14_INSA_23SM90_TMA_LOAD_MULTICASTES1O_vEEEENS_8epilogue10collective6detail29Sm90TmaWarpSpecializedAdapterINS1U_15DefaultEpilogueISL_NSB_IJNSB_IJllllEEESE_SX_EEES1Z_NS1T_6thread17LinearCombinationISL_Li1EffLNS20_9ScaleType4KindE0ELNS_15FloatRoundStyleE2ESL_EENS_4gemm15EpilogueDefaultEEEEEvvEEEEvNT_6ParamsE)
        /*0020*/ 	.word	0x00000000
.L_16:


//--------------------- .nv.compat                --------------------------
	.section	.nv.compat,"",@"SHT_CUDA_COMPAT_INFO"
	.align	4
        /*0000*/ 	.byte	0x02, 0x09, 0x01, 0x00, 0x02, 0x02, 0x04, 0x00, 0x02, 0x05, 0x05, 0x00, 0x03, 0x07, 0x01, 0x01
        /*0010*/ 	.byte	0x02, 0x03, 0x01, 0x00, 0x02, 0x06, 0x01, 0x00, 0x04, 0x0b, 0x08, 0x00, 0x00, 0x00, 0x00, 0x00
        /*0020*/ 	.byte	0x00, 0x00, 0x00, 0x00


//--------------------- .nv.info._ZN7cutlass13device_kernelINS_4conv6kernel13ConvUniversalINS1_16ConvProblemShapeILNS1_8OperatorE0ELi3EEENS1_10collective14CollectiveConvINS1_46MainloopSm90TmaGmmaWarpSpecializedImplicitGemmILS5_0ELi14ELi3EN4cute5tupleIJNSA_1CILi2EEENSC_ILi1EEESE_EEENS1_36KernelImplicitTmaWarpSpecializedSm90ELi1EEENSB_IJNSC_ILi64EEESI_NSB_IJSI_EEEEEENS_6half_tESL_NSA_8TiledMMAINSA_8MMA_AtomIJNSA_4SM904GMMA25MMA_64x64x16_F32F16F16_SSILNSP_5MajorE0ELSR_0ELNSP_7ScaleInE1ELSS_1EEEEEENSA_6LayoutINSB_IJSE_SE_SE_EEENSB_IJNSC_ILi0EEESX_SX_EEEEENSB_IJNSA_10UnderscoreES10_S10_EEEEENS7_6detail26Sm90ImplicitGemmTileTraitsINSA_20SM90_TMA_LOAD_IM2COLENSA_14ComposedLayoutINSA_7SwizzleILi3ELi4ELi3EEENSA_18smem_ptr_flag_bitsILi16EEENSV_INSB_IJNSB_IJNSC_ILi8EEES1B_EEENSB_IJSI_SE_EEENSB_IJSE_NSC_ILi14EEEEEEEEENSB_IJNSB_IJSI_NSC_ILi512EEEEEENSB_IJSE_SX_EEENSB_IJSX_NSC_ILi4096EEEEEEEEEEEEEvEENS14_INSA_23SM90_TMA_LOAD_MULTICASTES1O_vEEEENS_8epilogue10collective6detail29Sm90TmaWarpSpecializedAdapterINS1U_15DefaultEpilogueISL_NSB_IJNSB_IJllllEEESE_SX_EEES1Z_NS1T_6thread17LinearCombinationISL_Li1EffLNS20_9ScaleType4KindE0ELNS_15FloatRoundStyleE2ESL_EENS_4gemm15EpilogueDefaultEEEEEvvEEEEvNT_6ParamsE --------------------------
	.section	.nv.info._ZN7cutlass13device_kernelINS_4conv6kernel13ConvUniversalINS1_16ConvProblemShapeILNS1_8OperatorE0ELi3EEENS1_10collective14CollectiveConvINS1_46MainloopSm90TmaGmmaWarpSpecializedImplicitGemmILS5_0ELi14ELi3EN4cute5tupleIJNSA_1CILi2EEENSC_ILi1EEESE_EEENS1_36KernelImplicitTmaWarpSpecializedSm90ELi1EEENSB_IJNSC_ILi64EEESI_NSB_IJSI_EEEEEENS_6half_tESL_NSA_8TiledMMAINSA_8MMA_AtomIJNSA_4SM904GMMA25MMA_64x64x16_F32F16F16_SSILNSP_5MajorE0ELSR_0ELNSP_7ScaleInE1ELSS_1EEEEEENSA_6LayoutINSB_IJSE_SE_SE_EEENSB_IJNSC_ILi0EEESX_SX_EEEEENSB_IJNSA_10UnderscoreES10_S10_EEEEENS7_6detail26Sm90ImplicitGemmTileTraitsINSA_20SM90_TMA_LOAD_IM2COLENSA_14ComposedLayoutINSA_7SwizzleILi3ELi4ELi3EEENSA_18smem_ptr_flag_bitsILi16EEENSV_INSB_IJNSB_IJNSC_ILi8EEES1B_EEENSB_IJSI_SE_EEENSB_IJSE_NSC_ILi14EEEEEEEEENSB_IJNSB_IJSI_NSC_ILi512EEEEEENSB_IJSE_SX_EEENSB_IJSX_NSC_ILi4096EEEEEEEEEEEEEvEENS14_INSA_23SM90_TMA_LOAD_MULTICASTES1O_vEEEENS_8epilogue10collective6detail29Sm90TmaWarpSpecializedAdapterINS1U_15DefaultEpilogueISL_NSB_IJNSB_IJllllEEESE_SX_EEES1Z_NS1T_6thread17LinearCombinationISL_Li1EffLNS20_9ScaleType4KindE0ELNS_15FloatRoundStyleE2ESL_EENS_4gemm15EpilogueDefaultEEEEEvvEEEEvNT_6ParamsE,"",@"SHT_CUDA_INFO"
	.sectionflags	@""
	.align	4


	//----- nvinfo : EIATTR_CUDA_API_VERSION
	.align		4
        /*0000*/ 	.byte	0x04, 0x37
        /*0002*/ 	.short	(.L_18 - .L_17)
.L_17:
        /*0004*/ 	.word	0x00000082


	//----- nvinfo : EIATTR_KPARAM_INFO
	.align		4
.L_18:
        /*0008*/ 	.byte	0x04, 0x17
        /*000a*/ 	.short	(.L_20 - .L_19)
.L_19:
        /*000c*/ 	.word	0x00000000
        /*0010*/ 	.short	0x0000
        /*0012*/ 	.short	0x0070
        /*0014*/ 	.byte	0x00, 0xf0, 0x01, 0x10


	//----- nvinfo : EIATTR_SPARSE_MMA_MASK
	.align		4
.L_20:
        /*0018*/ 	.byte	0x03, 0x50
        /*001a*/ 	.short	0x0000


	//----- nvinfo : EIATTR_MAXREG_COUNT
	.align		4
        /*001c*/ 	.byte	0x03, 0x1b
        /*001e*/ 	.short	0x00ff


	//----- nvinfo : EIATTR_NUM_BARRIERS
	.align		4
        /*0020*/ 	.byte	0x02, 0x4c
        /*0022*/ 	.byte	0x01
	.zero		1


	//----- nvinfo : EIATTR_MERCURY_ISA_VERSION
	.align		4
        /*0024*/ 	.byte	0x03, 0x5f
        /*0026*/ 	.short	0x0101


	//----- nvinfo : EIATTR_COOP_GROUP_MASK_REGIDS
	.align		4
        /*0028*/ 	.byte	0x04, 0x29
        /*002a*/ 	.short	(.L_22 - .L_21)


	//   ....[0]....
.L_21:
        /*002c*/ 	.word	0xffffffff


	//   ....[1]....
        /*0030*/ 	.word	0xffffffff


	//   ....[2]....
        /*0034*/ 	.word	0xffffffff


	//   ....[3]....
        /*0038*/ 	.word	0xffffffff


	//----- nvinfo : EIATTR_COOP_GROUP_INSTR_OFFSETS
	.align		4
.L_22:
        /*003c*/ 	.byte	0x04, 0x28
        /*003e*/ 	.short	(.L_24 - .L_23)


	//   ....[0]....
.L_23:
        /*0040*/ 	.word	0x00000070


	//   ....[1]....
        /*0044*/ 	.word	0x00000080


	//   ....[2]....
        /*0048*/ 	.word	0x00000140


	//   ....[3]....
        /*004c*/ 	.word	0x00000810


	//----- nvinfo : EIATTR_MBARRIER_INSTR_OFFSETS
	.align		4
.L_24:
        /*0050*/ 	.byte	0x04, 0x39
        /*0052*/ 	.short	(.L_26 - .L_25)


	//   ....[0]....
.L_25:
        /*0054*/ 	.word	0x00000310
        /*0058*/ 	.word	0x000000ff
        /*005c*/ 	.word	0x00038000
        /*0060*/ 	.short	0x0100
        /*0062*/ 	.byte	0x08
	.zero		1


	//   ....[1]....
        /*0064*/ 	.word	0x00000320
        /*0068*/ 	.word	0x000000ff
        /*006c*/ 	.word	0x00038070
        /*0070*/ 	.short	0x0100
        /*0072*/ 	.byte	0x08
	.zero		1


	//   ....[2]....
        /*0074*/ 	.word	0x00000330
        /*0078*/ 	.word	0x000000ff
        /*007c*/ 	.word	0x00038008
        /*0080*/ 	.short	0x0100
        /*0082*/ 	.byte	0x08
	.zero		1


	//   ....[3]....
        /*0084*/ 	.word	0x00000340
        /*0088*/ 	.word	0x000000ff
        /*008c*/ 	.word	0x00038078
        /*0090*/ 	.short	0x0100
        /*0092*/ 	.byte	0x08
	.zero		1


	//   ....[4]....
        /*0094*/ 	.word	0x00000350
        /*0098*/ 	.word	0x000000ff
        /*009c*/ 	.word	0x00038010
        /*00a0*/ 	.short	0x0100
        /*00a2*/ 	.byte	0x08
	.zero		1


	//   ....[5]....
        /*00a4*/ 	.word	0x00000360
        /*00a8*/ 	.word	0x000000ff
        /*00ac*/ 	.word	0x00038080
        /*00b0*/ 	.short	0x0100
        /*00b2*/ 	.byte	0x08
	.zero		1


	//   ....[6]....
        /*00b4*/ 	.word	0x00000370
        /*00b8*/ 	.word	0x000000ff
        /*00bc*/ 	.word	0x00038018
        /*00c0*/ 	.short	0x0100
        /*00c2*/ 	.byte	0x08
	.zero		1


	//   ....[7]....
        /*00c4*/ 	.word	0x00000380
        /*00c8*/ 	.word	0x000000ff
        /*00cc*/ 	.word	0x00038088
        /*00d0*/ 	.short	0x0100
        /*00d2*/ 	.byte	0x08
	.zero		1


	//   ....[8]....
        /*00d4*/ 	.word	0x00000390
        /*00d8*/ 	.word	0x000000ff
        /*00dc*/ 	.word	0x00038020
        /*00e0*/ 	.short	0x0100
        /*00e2*/ 	.byte	0x08
	.zero		1


	//   ....[9]....
        /*00e4*/ 	.word	0x000003a0
        /*00e8*/ 	.word	0x000000ff
        /*00ec*/ 	.word	0x00038090
        /*00f0*/ 	.short	0x0100
        /*00f2*/ 	.byte	0x08
	.zero		1


	//   ....[10]....
        /*00f4*/ 	.word	0x000003b0
        /*00f8*/ 	.word	0x000000ff
        /*00fc*/ 	.word	0x00038028
        /*0100*/ 	.short	0x0100
        /*0102*/ 	.byte	0x08
	.zero		1


	//   ....[11]....
        /*0104*/ 	.word	0x000003c0
        /*0108*/ 	.word	0x000000ff
        /*010c*/ 	.word	0x00038098
        /*0110*/ 	.short	0x0100
        /*0112*/ 	.byte	0x08
	.zero		1


	//   ....[12]....
        /*0114*/ 	.word	0x000003d0
        /*0118*/ 	.word	0x000000ff
        /*011c*/ 	.word	0x00038030
        /*0120*/ 	.short	0x0100
        /*0122*/ 	.byte	0x08
	.zero		1


	//   ....[13]....
        /*0124*/ 	.word	0x000003e0
        /*0128*/ 	.word	0x000000ff
        /*012c*/ 	.word	0x000380a0
        /*0130*/ 	.short	0x0100
        /*0132*/ 	.byte	0x08
	.zero		1


	//   ....[14]....
        /*0134*/ 	.word	0x000003f0
        /*0138*/ 	.word	0x000000ff
        /*013c*/ 	.word	0x00038038
        /*0140*/ 	.short	0x0100
        /*0142*/ 	.byte	0x08
	.zero		1


	//   ....[15]....
        /*0144*/ 	.word	0x00000400
        /*0148*/ 	.word	0x000000ff
        /*014c*/ 	.word	0x000380a8
        /*0150*/ 	.short	0x0100
        /*0152*/ 	.byte	0x08
	.zero		1


	//   ....[16]....
        /*0154*/ 	.word	0x00000410
        /*0158*/ 	.word	0x000000ff
        /*015c*/ 	.word	0x00038040
        /*0160*/ 	.short	0x0100
        /*0162*/ 	.byte	0x08
	.zero		1


	//   ....[17]....
        /*0164*/ 	.word	0x00000420
        /*0168*/ 	.word	0x000000ff
        /*016c*/ 	.word	0x000380b0
        /*0170*/ 	.short	0x0100
        /*0172*/ 	.byte	0x08
	.zero		1


	//   ....[18]....
        /*0174*/ 	.word	0x00000430
        /*0178*/ 	.word	0x000000ff
        /*017c*/ 	.word	0x00038048
        /*0180*/ 	.short	0x0100
        /*0182*/ 	.byte	0x08
	.zero		1


	//   ....[19]....
        /*0184*/ 	.word	0x00000440
        /*0188*/ 	.word	0x000000ff
        /*018c*/ 	.word	0x000380b8
        /*0190*/ 	.short	0x0100
        /*0192*/ 	.byte	0x08
	.zero		1


	//   ....[20]....
        /*0194*/ 	.word	0x00000450
        /*0198*/ 	.word	0x000000ff
        /*019c*/ 	.word	0x00038050
        /*01a0*/ 	.short	0x0100
        /*01a2*/ 	.byte	0x08
	.zero		1


	//   ....[21]....
        /*01a4*/ 	.word	0x00000460
        /*01a8*/ 	.word	0x000000ff
        /*01ac*/ 	.word	0x000380c0
        /*01b0*/ 	.short	0x0100
        /*01b2*/ 	.byte	0x08
	.zero		1


	//   ....[22]....
        /*01b4*/ 	.word	0x00000470
        /*01b8*/ 	.word	0x000000ff
        /*01bc*/ 	.word	0x00038058
        /*01c0*/ 	.short	0x0100
        /*01c2*/ 	.byte	0x08
	.zero		1


	//   ....[23]....
        /*01c4*/ 	.word	0x00000480
        /*01c8*/ 	.word	0x000000ff
        /*01cc*/ 	.word	0x000380c8
        /*01d0*/ 	.short	0x0100
        /*01d2*/ 	.byte	0x08
	.zero		1


	//   ....[24]....
        /*01d4*/ 	.word	0x00000490
        /*01d8*/ 	.word	0x000000ff
        /*01dc*/ 	.word	0x00038060
        /*01e0*/ 	.short	0x0100
        /*01e2*/ 	.byte	0x08
	.zero		1


	//   ....[25]....
        /*01e4*/ 	.word	0x000004a0
        /*01e8*/ 	.word	0x000000ff
        /*01ec*/ 	.word	0x000380d0
        /*01f0*/ 	.short	0x0100
        /*01f2*/ 	.byte	0x08
	.zero		1


	//   ....[26]....
        /*01f4*/ 	.word	0x000004b0
        /*01f8*/ 	.word	0x000000ff
        /*01fc*/ 	.word	0x00038068
        /*0200*/ 	.short	0x0100
        /*0202*/ 	.byte	0x08
	.zero		1


	//   ....[27]....
        /*0204*/ 	.word	0x000004c0
        /*0208*/ 	.word	0x000000ff
        /*020c*/ 	.word	0x000380d8
        /*0210*/ 	.short	0x0100
        /*0212*/ 	.byte	0x08
	.zero		1


	//   ....[28]....
        /*0214*/ 	.word	0x00000d80
        /*0218*/ 	.word	0x00000008
        /*021c*/ 	.word	0x00038000
        /*0220*/ 	.short	0x010a
        /*0222*/ 	.byte	0x3f
	.zero		1


	//   ....[29]....
        /*0224*/ 	.word	0x00001120
        /*0228*/ 	.word	0x0000000b
        /*022c*/ 	.word	0x00038000
        /*0230*/ 	.short	0x010a
        /*0232*/ 	.byte	0x3f
	.zero		1


	//   ....[30]....
        /*0234*/ 	.word	0x00001340
        /*0238*/ 	.word	0x0000000a
        /*023c*/ 	.word	0x00000000
        /*0240*/ 	.short	0x0101
        /*0242*/ 	.byte	0x3f
	.zero		1


	//   ....[31]....
        /*0244*/ 	.word	0x00001590
        /*0248*/ 	.word	0x00000004
        /*024c*/ 	.word	0x00000000
        /*0250*/ 	.short	0x0101
        /*0252*/ 	.byte	0x3f
	.zero		1


	//   ....[32]....
        /*0254*/ 	.word	0x00003d90
        /*0258*/ 	.word	0x00000009
        /*025c*/ 	.word	0x00038070
        /*0260*/ 	.short	0x010a
        /*0262*/ 	.byte	0x3f
	.zero		1


	//   ....[33]....
        /*0264*/ 	.word	0x000045e0
        /*0268*/ 	.word	0x00000002
        /*026c*/ 	.word	0x00000000
        /*0270*/ 	.short	0x010a
        /*0272*/ 	.byte	0x3f
	.zero		1


	//   ....[34]....
        /*0274*/ 	.word	0x00004690
        /*0278*/ 	.word	0x00000002
        /*027c*/ 	.word	0x00000000
        /*0280*/ 	.short	0x010a
        /*0282*/ 	.byte	0x3f
	.zero		1


	//   ....[35]....
        /*0284*/ 	.word	0x00004740
        /*0288*/ 	.word	0x00000002
        /*028c*/ 	.word	0x00000000
        /*0290*/ 	.short	0x010a
        /*0292*/ 	.byte	0x3f
	.zero		1


	//   ....[36]....
        /*0294*/ 	.word	0x000047f0
        /*0298*/ 	.word	0x00000002
        /*029c*/ 	.word	0x00000000
        /*02a0*/ 	.short	0x010a
        /*02a2*/ 	.byte	0x3f
	.zero		1


	//   ....[37]....
        /*02a4*/ 	.word	0x000048a0
        /*02a8*/ 	.word	0x00000002
        /*02ac*/ 	.word	0x00000000
        /*02b0*/ 	.short	0x010a
        /*02b2*/ 	.byte	0x3f
	.zero		1


	//   ....[38]....
        /*02b4*/ 	.word	0x00004950
        /*02b8*/ 	.word	0x00000002
        /*02bc*/ 	.word	0x00000000
        /*02c0*/ 	.short	0x010a
        /*02c2*/ 	.byte	0x3f
	.zero		1


	//   ....[39]....
        /*02c4*/ 	.word	0x00004a00
        /*02c8*/ 	.word	0x00000002
        /*02cc*/ 	.word	0x00000000
        /*02d0*/ 	.short	0x010a
        /*02d2*/ 	.byte	0x3f
	.zero		1


	//   ....[40]....
        /*02d4*/ 	.word	0x00004ab0
        /*02d8*/ 	.word	0x00000002
        /*02dc*/ 	.word	0x00000000
        /*02e0*/ 	.short	0x010a
        /*02e2*/ 	.byte	0x3f
	.zero		1


	//   ....[41]....
        /*02e4*/ 	.word	0x00004b60
        /*02e8*/ 	.word	0x00000002
        /*02ec*/ 	.word	0x00000000
        /*02f0*/ 	.short	0x010a
        /*02f2*/ 	.byte	0x3f
	.zero		1


	//   ....[42]....
        /*02f4*/ 	.word	0x00004c10
        /*02f8*/ 	.word	0x00000002
        /*02fc*/ 	.word	0x00000000
        /*0300*/ 	.short	0x010a
        /*0302*/ 	.byte	0x3f
	.zero		1


	//   ....[43]....
        /*0304*/ 	.word	0x00004cc0
        /*0308*/ 	.word	0x00000002
        /*030c*/ 	.word	0x00000000
        /*0310*/ 	.short	0x010a
        /*0312*/ 	.byte	0x3f
	.zero		1


	//   ....[44]....
        /*0314*/ 	.word	0x00004d70
        /*0318*/ 	.word	0x00000002
        /*031c*/ 	.word	0x00000000
        /*0320*/ 	.short	0x010a
        /*0322*/ 	.byte	0x3f
	.zero		1


	//   ....[45]....
        /*0324*/ 	.word	0x00004e20
        /*0328*/ 	.word	0x00000002
        /*032c*/ 	.word	0x00000000
        /*0330*/ 	.short	0x010a
        /*0332*/ 	.byte	0x3f
	.zero		1


	//   ....[46]....
        /*0334*/ 	.word	0x00004ed0
        /*0338*/ 	.word	0x00000003
        /*033c*/ 	.word	0x00000000
        /*0340*/ 	.short	0x010a
        /*0342*/ 	.byte	0x3f
	.zero		1


	//----- nvinfo : EIATTR_NUM_MBARRIERS
	.align		4
.L_26:
        /*0344*/ 	.byte	0x03, 0x38
        /*0346*/ 	.short	0x001c


	//----- nvinfo : EIATTR_EXIT_INSTR_OFFSETS
	.align		4
        /*0348*/ 	.byte	0x04, 0x1c
        /*034a*/ 	.short	(.L_28 - .L_27)


	//   ....[0]....
.L_27:
        /*034c*/ 	.word	0x00000bb0


	//   ....[1]....
        /*0350*/ 	.word	0x000016f0


	//   ....[2]....
        /*0354*/ 	.word	0x000030d0


	//   ....[3]....
        /*0358*/ 	.word	0x00003100


	//   ....[4]....
        /*035c*/ 	.word	0x00003b50


	//   ....[5]....
        /*0360*/ 	.word	0x00003b80


	//   ....[6]....
        /*0364*/ 	.word	0x00003ba0


	//   ....[7]....
        /*0368*/ 	.word	0x000044f0


	//   ....[8]....
        /*036c*/ 	.word	0x00004f00


	//----- nvinfo : EIATTR_MAX_THREADS
	.align		4
.L_28:
        /*0370*/ 	.byte	0x04, 0x05
        /*0372*/ 	.short	(.L_30 - .L_29)
.L_29:
        /*0374*/ 	.word	0x00000100
        /*0378*/ 	.word	0x00000001
        /*037c*/ 	.word	0x00000001


	//----- nvinfo : EIATTR_CRS_STACK_SIZE
	.align		4
.L_30:
        /*0380*/ 	.byte	0x04, 0x1e
        /*0382*/ 	.short	(.L_32 - .L_31)
.L_31:
        /*0384*/ 	.word	0x00000000


	//----- nvinfo : EIATTR_CBANK_PARAM_SIZE
	.align		4
.L_32:
        /*0388*/ 	.byte	0x03, 0x19
        /*038a*/ 	.short	0x0470


	//----- nvinfo : EIATTR_PARAM_CBANK
	.align		4
        /*038c*/ 	.byte	0x04, 0x0a
        /*038e*/ 	.short	(.L_34 - .L_33)
	.align		4
.L_33:
        /*0390*/ 	.word	index@(.nv.constant0._ZN7cutlass13device_kernelINS_4conv6kernel13ConvUniversalINS1_16ConvProblemShapeILNS1_8OperatorE0ELi3EEENS1_10collective14CollectiveConvINS1_46MainloopSm90TmaGmmaWarpSpecializedImplicitGemmILS5_0ELi14ELi3EN4cute5tupleIJNSA_1CILi2EEENSC_ILi1EEESE_EEENS1_36KernelImplicitTmaWarpSpecializedSm90ELi1EEENSB_IJNSC_ILi64EEESI_NSB_IJSI_EEEEEENS_6half_tESL_NSA_8TiledMMAINSA_8MMA_AtomIJNSA_4SM904GMMA25MMA_64x64x16_F32F16F16_SSILNSP_5MajorE0ELSR_0ELNSP_7ScaleInE1ELSS_1EEEEEENSA_6LayoutINSB_IJSE_SE_SE_EEENSB_IJNSC_ILi0EEESX_SX_EEEEENSB_IJNSA_10UnderscoreES10_S10_EEEEENS7_6detail26Sm90ImplicitGemmTileTraitsINSA_20SM90_TMA_LOAD_IM2COLENSA_14ComposedLayoutINSA_7SwizzleILi3ELi4ELi3EEENSA_18smem_ptr_flag_bitsILi16EEENSV_INSB_IJNSB_IJNSC_ILi8EEES1B_EEENSB_IJSI_SE_EEENSB_IJSE_NSC_ILi14EEEEEEEEENSB_IJNSB_IJSI_NSC_ILi512EEEEEENSB_IJSE_SX_EEENSB_IJSX_NSC_ILi4096EEEEEEEEEEEEEvEENS14_INSA_23SM90_TMA_LOAD_MULTICASTES1O_vEEEENS_8epilogue10collective6detail29Sm90TmaWarpSpecializedAdapterINS1U_15DefaultEpilogueISL_NSB_IJNSB_IJllllEEESE_SX_EEES1Z_NS1T_6thread17LinearCombinationISL_Li1EffLNS20_9ScaleType4KindE0ELNS_15FloatRoundStyleE2ESL_EENS_4gemm15EpilogueDefaultEEEEEvvEEEEvNT_6ParamsE)
        /*0394*/ 	.short	0x0210
        /*0396*/ 	.short	0x0470


	//----- nvinfo : EIATTR_SW_WAR
	.align		4
.L_34:
        /*0398*/ 	.byte	0x04, 0x36
        /*039a*/ 	.short	(.L_36 - .L_35)
.L_35:
        /*039c*/ 	.word	0x00000008
.L_36:


//--------------------- .nv.callgraph             --------------------------
	.section	.nv.callgraph,"",@"SHT_CUDA_CALLGRAPH"
	.align	4
	.sectionentsize	8
	.align		4
        /*0000*/ 	.word	0x00000000
	.align		4
        /*0004*/ 	.word	0xffffffff
	.align		4
        /*0008*/ 	.word	0x00000000
	.align		4
        /*000c*/ 	.word	0xfffffffe
	.align		4
        /*0010*/ 	.word	0x00000000
	.align		4
        /*0014*/ 	.word	0xfffffffd
	.align		4
        /*0018*/ 	.word	0x00000000
	.align		4
        /*001c*/ 	.word	0xfffffffc


//--------------------- .nv.constant4             --------------------------
	.section	.nv.constant4,"a",@progbits
	.align	8
	.align		8
.nv.constant4:
        /*0000*/ 	.dword	_ZN39_INTERNAL_0b13199f_4_k_cu_6caaa3d9_28974cuda3std3__45__cpo5beginE
	.align		8
        /*0008*/ 	.dword	_ZN39_INTERNAL_0b13199f_4_k_cu_6caaa3d9_28974cuda3std3__45__cpo3endE
	.align		8
        /*0010*/ 	.dword	_ZN39_INTERNAL_0b13199f_4_k_cu_6caaa3d9_28974cuda3std3__45__cpo6cbeginE
	.align		8
        /*0018*/ 	.dword	_ZN39_INTERNAL_0b13199f_4_k_cu_6caaa3d9_28974cuda3std3__45__cpo4cendE
	.align		8
        /*0020*/ 	.dword	_ZN39_INTERNAL_0b13199f_4_k_cu_6caaa3d9_28974cuda3std3__441_GLOBAL__N__0b13199f_4_k_cu_6caaa3d9_28976ignoreE
	.align		8
        /*0028*/ 	.dword	_ZN39_INTERNAL_0b13199f_4_k_cu_6caaa3d9_28974cuda3std3__419piecewise_constructE
	.align		8
        /*0030*/ 	.dword	_ZN39_INTERNAL_0b13199f_4_k_cu_6caaa3d9_28974cuda3std3__48in_placeE
	.align		8
        /*0038*/ 	.dword	_ZN39_INTERNAL_0b13199f_4_k_cu_6caaa3d9_28974cuda3std6ranges3__45__cpo4swapE
	.align		8
        /*0040*/ 	.dword	_ZN39_INTERNAL_0b13199f_4_k_cu_6caaa3d9_28974cuda3std6ranges3__45__cpo9iter_moveE
	.align		8
        /*0048*/ 	.dword	_ZN39_INTERNAL_0b13199f_4_k_cu_6caaa3d9_28974cute7productE
	.align		8
        /*0050*/ 	.dword	_ZN39_INTERNAL_0b13199f_4_k_cu_6caaa3d9_28974cute1_E


//--------------------- .text._ZN7cutlass13device_kernelINS_4conv6kernel13ConvUniversalINS1_16ConvProblemShapeILNS1_8OperatorE0ELi3EEENS1_10collective14CollectiveConvINS1_46MainloopSm90TmaGmmaWarpSpecializedImplicitGemmILS5_0ELi14ELi3EN4cute5tupleIJNSA_1CILi2EEENSC_ILi1EEESE_EEENS1_36KernelImplicitTmaWarpSpecializedSm90ELi1EEENSB_IJNSC_ILi64EEESI_NSB_IJSI_EEEEEENS_6half_tESL_NSA_8TiledMMAINSA_8MMA_AtomIJNSA_4SM904GMMA25MMA_64x64x16_F32F16F16_SSILNSP_5MajorE0ELSR_0ELNSP_7ScaleInE1ELSS_1EEEEEENSA_6LayoutINSB_IJSE_SE_SE_EEENSB_IJNSC_ILi0EEESX_SX_EEEEENSB_IJNSA_10UnderscoreES10_S10_EEEEENS7_6detail26Sm90ImplicitGemmTileTraitsINSA_20SM90_TMA_LOAD_IM2COLENSA_14ComposedLayoutINSA_7SwizzleILi3ELi4ELi3EEENSA_18smem_ptr_flag_bitsILi16EEENSV_INSB_IJNSB_IJNSC_ILi8EEES1B_EEENSB_IJSI_SE_EEENSB_IJSE_NSC_ILi14EEEEEEEEENSB_IJNSB_IJSI_NSC_ILi512EEEEEENSB_IJSE_SX_EEENSB_IJSX_NSC_ILi4096EEEEEEEEEEEEEvEENS14_INSA_23SM90_TMA_LOAD_MULTICASTES1O_vEEEENS_8epilogue10collective6detail29Sm90TmaWarpSpecializedAdapterINS1U_15DefaultEpilogueISL_NSB_IJNSB_IJllllEEESE_SX_EEES1Z_NS1T_6thread17LinearCombinationISL_Li1EffLNS20_9ScaleType4KindE0ELNS_15FloatRoundStyleE2ESL_EENS_4gemm15EpilogueDefaultEEEEEvvEEEEvNT_6ParamsE --------------------------
	.section	.text._ZN7cutlass13device_kernelINS_4conv6kernel13ConvUniversalINS1_16ConvProblemShapeILNS1_8OperatorE0ELi3EEENS1_10collective14CollectiveConvINS1_46MainloopSm90TmaGmmaWarpSpecializedImplicitGemmILS5_0ELi14ELi3EN4cute5tupleIJNSA_1CILi2EEENSC_ILi1EEESE_EEENS1_36KernelImplicitTmaWarpSpecializedSm90ELi1EEENSB_IJNSC_ILi64EEESI_NSB_IJSI_EEEEEENS_6half_tESL_NSA_8TiledMMAINSA_8MMA_AtomIJNSA_4SM904GMMA25MMA_64x64x16_F32F16F16_SSILNSP_5MajorE0ELSR_0ELNSP_7ScaleInE1ELSS_1EEEEEENSA_6LayoutINSB_IJSE_SE_SE_EEENSB_IJNSC_ILi0EEESX_SX_EEEEENSB_IJNSA_10UnderscoreES10_S10_EEEEENS7_6detail26Sm90ImplicitGemmTileTraitsINSA_20SM90_TMA_LOAD_IM2COLENSA_14ComposedLayoutINSA_7SwizzleILi3ELi4ELi3EEENSA_18smem_ptr_flag_bitsILi16EEENSV_INSB_IJNSB_IJNSC_ILi8EEES1B_EEENSB_IJSI_SE_EEENSB_IJSE_NSC_ILi14EEEEEEEEENSB_IJNSB_IJSI_NSC_ILi512EEEEEENSB_IJSE_SX_EEENSB_IJSX_NSC_ILi4096EEEEEEEEEEEEEvEENS14_INSA_23SM90_TMA_LOAD_MULTICASTES1O_vEEEENS_8epilogue10collective6detail29Sm90TmaWarpSpecializedAdapterINS1U_15DefaultEpilogueISL_NSB_IJNSB_IJllllEEESE_SX_EEES1Z_NS1T_6thread17LinearCombinationISL_Li1EffLNS20_9ScaleType4KindE0ELNS_15FloatRoundStyleE2ESL_EENS_4gemm15EpilogueDefaultEEEEEvvEEEEvNT_6ParamsE,"ax",@progbits
	.align	128
.text._ZN7cutlass13device_kernelINS_4conv6kernel13ConvUniversalINS1_16ConvProblemShapeILNS1_8OperatorE0ELi3EEENS1_10collective14CollectiveConvINS1_46MainloopSm90TmaGmmaWarpSpecializedImplicitGemmILS5_0ELi14ELi3EN4cute5tupleIJNSA_1CILi2EEENSC_ILi1EEESE_EEENS1_36KernelImplicitTmaWarpSpecializedSm90ELi1EEENSB_IJNSC_ILi64EEESI_NSB_IJSI_EEEEEENS_6half_tESL_NSA_8TiledMMAINSA_8MMA_AtomIJNSA_4SM904GMMA25MMA_64x64x16_F32F16F16_SSILNSP_5MajorE0ELSR_0ELNSP_7ScaleInE1ELSS_1EEEEEENSA_6LayoutINSB_IJSE_SE_SE_EEENSB_IJNSC_ILi0EEESX_SX_EEEEENSB_IJNSA_10UnderscoreES10_S10_EEEEENS7_6detail26Sm90ImplicitGemmTileTraitsINSA_20SM90_TMA_LOAD_IM2COLENSA_14ComposedLayoutINSA_7SwizzleILi3ELi4ELi3EEENSA_18smem_ptr_flag_bitsILi16EEENSV_INSB_IJNSB_IJNSC_ILi8EEES1B_EEENSB_IJSI_SE_EEENSB_IJSE_NSC_ILi14EEEEEEEEENSB_IJNSB_IJSI_NSC_ILi512EEEEEENSB_IJSE_SX_EEENSB_IJSX_NSC_ILi4096EEEEEEEEEEEEEvEENS14_INSA_23SM90_TMA_LOAD_MULTICASTES1O_vEEEENS_8epilogue10collective6detail29Sm90TmaWarpSpecializedAdapterINS1U_15DefaultEpilogueISL_NSB_IJNSB_IJllllEEESE_SX_EEES1Z_NS1T_6thread17LinearCombinationISL_Li1EffLNS20_9ScaleType4KindE0ELNS_15FloatRoundStyleE2ESL_EENS_4gemm15EpilogueDefaultEEEEEvvEEEEvNT_6ParamsE:
        .type           _ZN7cutlass13device_kernelINS_4conv6kernel13ConvUniversalINS1_16ConvProblemShapeILNS1_8OperatorE0ELi3EEENS1_10collective14CollectiveConvINS1_46MainloopSm90TmaGmmaWarpSpecializedImplicitGemmILS5_0ELi14ELi3EN4cute5tupleIJNSA_1CILi2EEENSC_ILi1EEESE_EEENS1_36KernelImplicitTmaWarpSpecializedSm90ELi1EEENSB_IJNSC_ILi64EEESI_NSB_IJSI_EEEEEENS_6half_tESL_NSA_8TiledMMAINSA_8MMA_AtomIJNSA_4SM904GMMA25MMA_64x64x16_F32F16F16_SSILNSP_5MajorE0ELSR_0ELNSP_7ScaleInE1ELSS_1EEEEEENSA_6LayoutINSB_IJSE_SE_SE_EEENSB_IJNSC_ILi0EEESX_SX_EEEEENSB_IJNSA_10UnderscoreES10_S10_EEEEENS7_6detail26Sm90ImplicitGemmTileTraitsINSA_20SM90_TMA_LOAD_IM2COLENSA_14ComposedLayoutINSA_7SwizzleILi3ELi4ELi3EEENSA_18smem_ptr_flag_bitsILi16EEENSV_INSB_IJNSB_IJNSC_ILi8EEES1B_EEENSB_IJSI_SE_EEENSB_IJSE_NSC_ILi14EEEEEEEEENSB_IJNSB_IJSI_NSC_ILi512EEEEEENSB_IJSE_SX_EEENSB_IJSX_NSC_ILi4096EEEEEEEEEEEEEvEENS14_INSA_23SM90_TMA_LOAD_MULTICASTES1O_vEEEENS_8epilogue10collective6detail29Sm90TmaWarpSpecializedAdapterINS1U_15DefaultEpilogueISL_NSB_IJNSB_IJllllEEESE_SX_EEES1Z_NS1T_6thread17LinearCombinationISL_Li1EffLNS20_9ScaleType4KindE0ELNS_15FloatRoundStyleE2ESL_EENS_4gemm15EpilogueDefaultEEEEEvvEEEEvNT_6ParamsE,@function
        .size           _ZN7cutlass13device_kernelINS_4conv6kernel13ConvUniversalINS1_16ConvProblemShapeILNS1_8OperatorE0ELi3EEENS1_10collective14CollectiveConvINS1_46MainloopSm90TmaGmmaWarpSpecializedImplicitGemmILS5_0ELi14ELi3EN4cute5tupleIJNSA_1CILi2EEENSC_ILi1EEESE_EEENS1_36KernelImplicitTmaWarpSpecializedSm90ELi1EEENSB_IJNSC_ILi64EEESI_NSB_IJSI_EEEEEENS_6half_tESL_NSA_8TiledMMAINSA_8MMA_AtomIJNSA_4SM904GMMA25MMA_64x64x16_F32F16F16_SSILNSP_5MajorE0ELSR_0ELNSP_7ScaleInE1ELSS_1EEEEEENSA_6LayoutINSB_IJSE_SE_SE_EEENSB_IJNSC_ILi0EEESX_SX_EEEEENSB_IJNSA_10UnderscoreES10_S10_EEEEENS7_6detail26Sm90ImplicitGemmTileTraitsINSA_20SM90_TMA_LOAD_IM2COLENSA_14ComposedLayoutINSA_7SwizzleILi3ELi4ELi3EEENSA_18smem_ptr_flag_bitsILi16EEENSV_INSB_IJNSB_IJNSC_ILi8EEES1B_EEENSB_IJSI_SE_EEENSB_IJSE_NSC_ILi14EEEEEEEEENSB_IJNSB_IJSI_NSC_ILi512EEEEEENSB_IJSE_SX_EEENSB_IJSX_NSC_ILi4096EEEEEEEEEEEEEvEENS14_INSA_23SM90_TMA_LOAD_MULTICASTES1O_vEEEENS_8epilogue10collective6detail29Sm90TmaWarpSpecializedAdapterINS1U_15DefaultEpilogueISL_NSB_IJNSB_IJllllEEESE_SX_EEES1Z_NS1T_6thread17LinearCombinationISL_Li1EffLNS20_9ScaleType4KindE0ELNS_15FloatRoundStyleE2ESL_EENS_4gemm15EpilogueDefaultEEEEEvvEEEEvNT_6ParamsE,(.L_x_112 - _ZN7cutlass13device_kernelINS_4conv6kernel13ConvUniversalINS1_16ConvProblemShapeILNS1_8OperatorE0ELi3EEENS1_10collective14CollectiveConvINS1_46MainloopSm90TmaGmmaWarpSpecializedImplicitGemmILS5_0ELi14ELi3EN4cute5tupleIJNSA_1CILi2EEENSC_ILi1EEESE_EEENS1_36KernelImplicitTmaWarpSpecializedSm90ELi1EEENSB_IJNSC_ILi64EEESI_NSB_IJSI_EEEEEENS_6half_tESL_NSA_8TiledMMAINSA_8MMA_AtomIJNSA_4SM904GMMA25MMA_64x64x16_F32F16F16_SSILNSP_5MajorE0ELSR_0ELNSP_7ScaleInE1ELSS_1EEEEEENSA_6LayoutINSB_IJSE_SE_SE_EEENSB_IJNSC_ILi0EEESX_SX_EEEEENSB_IJNSA_10UnderscoreES10_S10_EEEEENS7_6detail26Sm90ImplicitGemmTileTraitsINSA_20SM90_TMA_LOAD_IM2COLENSA_14ComposedLayoutINSA_7SwizzleILi3ELi4ELi3EEENSA_18smem_ptr_flag_bitsILi16EEENSV_INSB_IJNSB_IJNSC_ILi8EEES1B_EEENSB_IJSI_SE_EEENSB_IJSE_NSC_ILi14EEEEEEEEENSB_IJNSB_IJSI_NSC_ILi512EEEEEENSB_IJSE_SX_EEENSB_IJSX_NSC_ILi4096EEEEEEEEEEEEEvEENS14_INSA_23SM90_TMA_LOAD_MULTICASTES1O_vEEEENS_8epilogue10collective6detail29Sm90TmaWarpSpecializedAdapterINS1U_15DefaultEpilogueISL_NSB_IJNSB_IJllllEEESE_SX_EEES1Z_NS1T_6thread17LinearCombinationISL_Li1EffLNS20_9ScaleType4KindE0ELNS_15FloatRoundStyleE2ESL_EENS_4gemm15EpilogueDefaultEEEEEvvEEEEvNT_6ParamsE)
        .other          _ZN7cutlass13device_kernelINS_4conv6kernel13ConvUniversalINS1_16ConvProblemShapeILNS1_8OperatorE0ELi3EEENS1_10collective14CollectiveConvINS1_46MainloopSm90TmaGmmaWarpSpecializedImplicitGemmILS5_0ELi14ELi3EN4cute5tupleIJNSA_1CILi2EEENSC_ILi1EEESE_EEENS1_36KernelImplicitTmaWarpSpecializedSm90ELi1EEENSB_IJNSC_ILi64EEESI_NSB_IJSI_EEEEEENS_6half_tESL_NSA_8TiledMMAINSA_8MMA_AtomIJNSA_4SM904GMMA25MMA_64x64x16_F32F16F16_SSILNSP_5MajorE0ELSR_0ELNSP_7ScaleInE1ELSS_1EEEEEENSA_6LayoutINSB_IJSE_SE_SE_EEENSB_IJNSC_ILi0EEESX_SX_EEEEENSB_IJNSA_10UnderscoreES10_S10_EEEEENS7_6detail26Sm90ImplicitGemmTileTraitsINSA_20SM90_TMA_LOAD_IM2COLENSA_14ComposedLayoutINSA_7SwizzleILi3ELi4ELi3EEENSA_18smem_ptr_flag_bitsILi16EEENSV_INSB_IJNSB_IJNSC_ILi8EEES1B_EEENSB_IJSI_SE_EEENSB_IJSE_NSC_ILi14EEEEEEEEENSB_IJNSB_IJSI_NSC_ILi512EEEEEENSB_IJSE_SX_EEENSB_IJSX_NSC_ILi4096EEEEEEEEEEEEEvEENS14_INSA_23SM90_TMA_LOAD_MULTICASTES1O_vEEEENS_8epilogue10collective6detail29Sm90TmaWarpSpecializedAdapterINS1U_15DefaultEpilogueISL_NSB_IJNSB_IJllllEEESE_SX_EEES1Z_NS1T_6thread17LinearCombinationISL_Li1EffLNS20_9ScaleType4KindE0ELNS_15FloatRoundStyleE2ESL_EENS_4gemm15EpilogueDefaultEEEEEvvEEEEvNT_6ParamsE,@"STO_CUDA_ENTRY STV_DEFAULT"
_ZN7cutlass13device_kernelINS_4conv6kernel13ConvUniversalINS1_16ConvProblemShapeILNS1_8OperatorE0ELi3EEENS1_10collective14CollectiveConvINS1_46MainloopSm90TmaGmmaWarpSpecializedImplicitGemmILS5_0ELi14ELi3EN4cute5tupleIJNSA_1CILi2EEENSC_ILi1EEESE_EEENS1_36KernelImplicitTmaWarpSpecializedSm90ELi1EEENSB_IJNSC_ILi64EEESI_NSB_IJSI_EEEEEENS_6half_tESL_NSA_8TiledMMAINSA_8MMA_AtomIJNSA_4SM904GMMA25MMA_64x64x16_F32F16F16_SSILNSP_5MajorE0ELSR_0ELNSP_7ScaleInE1ELSS_1EEEEEENSA_6LayoutINSB_IJSE_SE_SE_EEENSB_IJNSC_ILi0EEESX_SX_EEEEENSB_IJNSA_10UnderscoreES10_S10_EEEEENS7_6detail26Sm90ImplicitGemmTileTraitsINSA_20SM90_TMA_LOAD_IM2COLENSA_14ComposedLayoutINSA_7SwizzleILi3ELi4ELi3EEENSA_18smem_ptr_flag_bitsILi16EEENSV_INSB_IJNSB_IJNSC_ILi8EEES1B_EEENSB_IJSI_SE_EEENSB_IJSE_NSC_ILi14EEEEEEEEENSB_IJNSB_IJSI_NSC_ILi512EEEEEENSB_IJSE_SX_EEENSB_IJSX_NSC_ILi4096EEEEEEEEEEEEEvEENS14_INSA_23SM90_TMA_LOAD_MULTICASTES1O_vEEEENS_8epilogue10collective6detail29Sm90TmaWarpSpecializedAdapterINS1U_15DefaultEpilogueISL_NSB_IJNSB_IJllllEEESE_SX_EEES1Z_NS1T_6thread17LinearCombinationISL_Li1EffLNS20_9ScaleType4KindE0ELNS_15FloatRoundStyleE2ESL_EENS_4gemm15EpilogueDefaultEEEEEvvEEEEvNT_6ParamsE:
[----:B------:R-:W-:Y:S01]  /*0000*/  LDC R1, c[0x0][0x28] ;  /* 0x00000a00ff017b82 */ /* 0x000fe20000000800 */
[----:B------:R-:W0:Y:S01]  /*0010*/  S2R R8, SR_TID.X ;  /* 0x0000000000087919 */ /* 0x000e220000002100 */
[----:B------:R-:W-:Y:S01]  /*0020*/  ELECT P0, URZ, PT ;  /* 0x00000000003f782f */ /* 0x000fe20003800000 */
[----:B------:R-:W-:Y:S01]  /*0030*/  BSSY B0, `(.L_x_0) ;  /* 0x0000010000007945 */ /* 0x000fe20003800000 */
[----:B------:R-:W1:Y:S01]  /*0040*/  S2R R7, SR_CTAID.X ;  /* 0x0000000000077919 */ /* 0x000e620000002500 */
[--C-:B0-----:R-:W-:Y:S02]  /*0050*/  SHF.R.U32.HI R0, RZ, 0x5, R8.reuse ;  /* 0x00000005ff007819 */ /* 0x101fe40000011608 */
[----:B------:R-:W-:-:S03]  /*0060*/  SHF.R.U32.HI R11, RZ, 0x7, R8 ;  /* 0x00000007ff0b7819 */ /* 0x000fc60000011608 */
[----:B------:R-:W0:Y:S04]  /*0070*/  SHFL.IDX PT, R2, R0, RZ, 0x1f ;  /* 0x00001fff00027589 */ /* 0x000e2800000e0000 */
[----:B------:R-:W2:Y:S01]  /*0080*/  SHFL.IDX PT, R11, R11, RZ, 0x1f ;  /* 0x00001fff0b0b7589 */ /* 0x000ea200000e0000 */
[----:B0-----:R-:W-:-:S13]  /*0090*/  ISETP.NE.OR P0, PT, R2, RZ, !P0 ;  /* 0x000000ff0200720c */ /* 0x001fda0004705670 */
[----:B-12---:R-:W-:Y:S05]  /*00a0*/  @P0 BRA `(.L_x_1) ;  /* 0x0000000000200947 */ /* 0x006fea0003800000 */
[----:B------:R-:W-:Y:S02]  /*00b0*/  ULDC.64 UR4, c[0x0][0x198] ;  /* 0x0000660000047ab9 */ /* 0x000fe40000000a00 */
[----:B------:R-:W-:Y:S02]  /*00c0*/  UIADD3 UR6, UP0, UR4, 0xf0, URZ ;  /* 0x000000f004067890 */ /* 0x000fe4000ff1e03f */
[----:B------:R-:W-:Y:S02]  /*00d0*/  UIADD3 UR4, UP1, UR4, 0x270, URZ ;  /* 0x0000027004047890 */ /* 0x000fe4000ff3e03f */
[----:B------:R-:W-:Y:S02]  /*00e0*/  UIADD3.X UR7, URZ, UR5, URZ, UP0, !UPT ;  /* 0x000000053f077290 */ /* 0x000fe400087fe43f */
[----:B------:R-:W-:-:S07]  /*00f0*/  UIADD3.X UR5, URZ, UR5, URZ, UP1, !UPT ;  /* 0x000000053f057290 */ /* 0x000fce0008ffe43f */
[----:B------:R0:W-:Y:S02]  /*0100*/  UTMACCTL.PF [UR6] ;  /* 0x00000000060079b9 */ /* 0x0001e40008040000 */
[----:B------:R0:W-:Y:S02]  /*0110*/  UTMACCTL.PF [UR4] ;  /* 0x00000000040079b9 */ /* 0x0001e40008040000 */
[----:B0-----:R-:W-:Y:S01]  /*0120*/  NOP ;  /* 0x0000000000007918 */ /* 0x001fe20000000000 */
.L_x_1:
[----:B------:R-:W-:Y:S05]  /*0130*/  BSYNC B0 ;  /* 0x0000000000007941 */ /* 0x000fea0003800000 */
.L_x_0:
[----:B------:R-:W0:Y:S01]  /*0140*/  SHFL.IDX PT, R0, R0, RZ, 0x1f ;  /* 0x00001fff00007589 */ /* 0x000e2200000e0000 */
[----:B------:R-:W-:Y:S02]  /*0150*/  SHF.R.S32.HI R3, RZ, 0x1f, R8 ;  /* 0x0000001fff037819 */ /* 0x000fe40000011408 */
[----:B------:R-:W-:Y:S01]  /*0160*/  I2FP.F32.U32 R6, R7 ;  /* 0x0000000700067245 */ /* 0x000fe20000201000 */
[----:B------:R-:W1:Y:S01]  /*0170*/  S2R R10, SR_CTAID.Y ;  /* 0x00000000000a7919 */ /* 0x000e620000002600 */
[----:B------:R-:W-:-:S04]  /*0180*/  LEA.HI R3, R3, R8, RZ, 0x7 ;  /* 0x0000000803037211 */ /* 0x000fc800078f38ff */
[----:B------:R-:W-:-:S05]  /*0190*/  LOP3.LUT R3, R3, 0xffffff80, RZ, 0xc0, !PT ;  /* 0xffffff8003037812 */ /* 0x000fca00078ec0ff */
[----:B------:R-:W-:-:S05]  /*01a0*/  IMAD.IADD R9, R8, 0x1, -R3 ;  /* 0x0000000108097824 */ /* 0x000fca00078e0a03 */
[----:B------:R-:W-:-:S04]  /*01b0*/  SHF.R.S32.HI R4, RZ, 0x1f, R9 ;  /* 0x0000001fff047819 */ /* 0x000fc80000011409 */
[----:B------:R-:W-:Y:S02]  /*01c0*/  LEA.HI R4, R4, R9, RZ, 0x3 ;  /* 0x0000000904047211 */ /* 0x000fe400078f18ff */
[----:B0-----:R-:W-:Y:S02]  /*01d0*/  ISETP.NE.AND P0, PT, R0, RZ, PT ;  /* 0x000000ff0000720c */ /* 0x001fe40003f05270 */
[--C-:B------:R-:W-:Y:S02]  /*01e0*/  SHF.R.S32.HI R3, RZ, 0x3, R4.reuse ;  /* 0x00000003ff037819 */ /* 0x100fe40000011404 */
[----:B------:R-:W-:Y:S02]  /*01f0*/  SHF.R.S32.HI R4, RZ, 0x1f, R4 ;  /* 0x0000001fff047819 */ /* 0x000fe40000011404 */
[----:B------:R-:W-:-:S07]  /*0200*/  SHF.R.S32.HI R5, RZ, 0x1f, R0 ;  /* 0x0000001fff057819 */ /* 0x000fce0000011400 */
[----:B-1----:R-:W-:Y:S05]  /*0210*/  @P0 BRA `(.L_x_2) ;  /* 0x0000000000b40947 */ /* 0x002fea0003800000 */
[----:B------:R-:W-:Y:S01]  /*0220*/  ELECT P0, URZ, PT ;  /* 0x00000000003f782f */ /* 0x000fe20003800000 */
[----:B------:R-:W-:-:S12]  /*0230*/  BSSY B0, `(.L_x_2) ;  /* 0x000002b000007945 */ /* 0x000fd80003800000 */
[----:B------:R-:W-:Y:S05]  /*0240*/  @!P0 BRA `(.L_x_3) ;  /* 0x0000000000a48947 */ /* 0x000fea0003800000 */
[----:B------:R-:W0:Y:S01]  /*0250*/  S2UR UR8, SR_CgaCtaId ;  /* 0x00000000000879c3 */ /* 0x000e220000008800 */
[----:B------:R-:W-:Y:S01]  /*0260*/  UMOV UR4, 0x400 ;  /* 0x0000040000047882 */ /* 0x000fe20000000000 */
[----:B------:R-:W-:Y:S01]  /*0270*/  UMOV UR5, 0x1 ;  /* 0x0000000100057882 */ /* 0x000fe20000000000 */
[----:B------:R-:W-:Y:S02]  /*0280*/  UMOV UR6, 0x2 ;  /* 0x0000000200067882 */ /* 0x000fe40000000000 */
[----:B------:R-:W-:-:S04]  /*0290*/  UIADD3 UR6, -UR6, 0x100000, URZ ;  /* 0x0010000006067890 */ /* 0x000fc8000fffe13f */
[----:B------:R-:W-:Y:S02]  /*02a0*/  USHF.L.U32 UR7, UR6, 0xb, URZ ;  /* 0x0000000b06077899 */ /* 0x000fe4000800063f */
[----:B------:R-:W-:Y:S02]  /*02b0*/  USHF.L.U32 UR6, UR6, 0x1, URZ ;  /* 0x0000000106067899 */ /* 0x000fe4000800063f */
[----:B0-----:R-:W-:Y:S02]  /*02c0*/  ULEA UR8, UR8, UR4, 0x18 ;  /* 0x0000000408087291 */ /* 0x001fe4000f8ec03f */
[----:B------:R-:W-:-:S04]  /*02d0*/  UIADD3 UR4, -UR5, 0x100000, URZ ;  /* 0x0010000005047890 */ /* 0x000fc8000fffe13f */
[----:B------:R-:W-:Y:S02]  /*02e0*/  USHF.L.U32 UR5, UR4, 0xb, URZ ;  /* 0x0000000b04057899 */ /* 0x000fe4000800063f */
[----:B------:R-:W-:Y:S01]  /*02f0*/  USHF.L.U32 UR4, UR4, 0x1, URZ ;  /* 0x0000000104047899 */ /* 0x000fe2000800063f */
[----:B------:R-:W0:Y:S11]  /*0300*/  FENCE.VIEW.ASYNC.S ;  /* 0x00000000000073c6 */ /* 0x000e360000000000 */
[----:B0-----:R0:W1:Y:S01]  /*0310*/  SYNCS.EXCH.64 URZ, [UR8+0x38000], UR4 ;  /* 0x03800004083f75b2 */ /* 0x0010620008000100 */
[----:B------:R0:W2:Y:S01]  /*0320*/  SYNCS.EXCH.64 URZ, [UR8+0x38070], UR6 ;  /* 0x03807006083f75b2 */ /* 0x0000a20008000100 */
[----:B------:R0:W3:Y:S01]  /*0330*/  SYNCS.EXCH.64 URZ, [UR8+0x38008], UR4 ;  /* 0x03800804083f75b2 */ /* 0x0000e20008000100 */
[----:B------:R0:W4:Y:S01]  /*0340*/  SYNCS.EXCH.64 URZ, [UR8+0x38078], UR6 ;  /* 0x03807806083f75b2 */ /* 0x0001220008000100 */
[----:B------:R0:W0:Y:S01]  /*0350*/  SYNCS.EXCH.64 URZ, [UR8+0x38010], UR4 ;  /* 0x03801004083f75b2 */ /* 0x0000220008000100 */
        /* <DEDUP_REMOVED lines=23> */
[----:B-1234-:R-:W-:Y:S01]  /*04d0*/  NOP ;  /* 0x0000000000007918 */ /* 0x01efe20000000000 */
.L_x_3:
[----:B0-----:R-:W-:Y:S05]  /*04e0*/  BSYNC B0 ;  /* 0x0000000000007941 */ /* 0x001fea0003800000 */
.L_x_2:
[----:B------:R-:W-:Y:S01]  /*04f0*/  ULDC UR4, c[0x0][0x150] ;  /* 0x0000540000047ab9 */ /* 0x000fe20000000800 */
[----:B------:R-:W-:Y:S01]  /*0500*/  LEA.HI R4, R4, R3, RZ, 0x2 ;  /* 0x0000000304047211 */ /* 0x000fe200078f10ff */
[----:B------:R-:W-:Y:S01]  /*0510*/  FMUL R6, R6, UR4 ;  /* 0x0000000406067c20 */ /* 0x000fe20008400000 */
[----:B------:R-:W-:Y:S01]  /*0520*/  LEA.HI R5, R5, R0, RZ, 0x2 ;  /* 0x0000000005057211 */ /* 0x000fe200078f10ff */
[----:B------:R-:W-:Y:S01]  /*0530*/  ULDC UR4, c[0x0][0x154] ;  /* 0x0000550000047ab9 */ /* 0x000fe20000000800 */
[----:B------:R-:W-:Y:S01]  /*0540*/  LOP3.LUT R4, R4, 0xfffffffc, RZ, 0xc0, !PT ;  /* 0xfffffffc04047812 */ /* 0x000fe200078ec0ff */
[----:B------:R-:W0:Y:S01]  /*0550*/  LDC R12, c[0x0][0x140] ;  /* 0x00005000ff0c7b82 */ /* 0x000e220000000800 */
[----:B------:R-:W-:Y:S01]  /*0560*/  LOP3.LUT R5, R5, 0x3ffffffc, RZ, 0xc0, !PT ;  /* 0x3ffffffc05057812 */ /* 0x000fe200078ec0ff */
[----:B------:R-:W1:Y:S01]  /*0570*/  F2I.U32.TRUNC.NTZ R6, R6 ;  /* 0x0000000600067305 */ /* 0x000e62000020f000 */
[----:B------:R-:W-:Y:S01]  /*0580*/  LOP3.LUT P0, RZ, R9, 0x7, RZ, 0xc0, !PT ;  /* 0x0000000709ff7812 */ /* 0x000fe2000780c0ff */
[----:B------:R-:W-:Y:S01]  /*0590*/  IMAD.IADD R4, R3, 0x1, -R4 ;  /* 0x0000000103047824 */ /* 0x000fe200078e0a04 */
[----:B------:R-:W-:Y:S01]  /*05a0*/  I2FP.F32.U32 R3, R10 ;  /* 0x0000000a00037245 */ /* 0x000fe20000201000 */
[----:B------:R-:W-:Y:S01]  /*05b0*/  IMAD.IADD R5, R0, 0x1, -R5 ;  /* 0x0000000100057824 */ /* 0x000fe200078e0a05 */
[----:B------:R-:W-:Y:S01]  /*05c0*/  ISETP.NE.AND P3, PT, R11, 0x1, PT ;  /* 0x000000010b00780c */ /* 0x000fe20003f65270 */
[----:B------:R-:W-:Y:S01]  /*05d0*/  NOP ;  /* 0x0000000000007918 */ /* 0x000fe20000000000 */
[----:B------:R-:W-:Y:S01]  /*05e0*/  NOP ;  /* 0x0000000000007918 */ /* 0x000fe20000000000 */
[----:B------:R-:W-:-:S02]  /*05f0*/  IMAD R5, R5, 0x4, R4 ;  /* 0x0000000405057824 */ /* 0x000fc400078e0204 */
[----:B------:R-:W-:Y:S01]  /*0600*/  FMUL R4, R3, UR4 ;  /* 0x0000000403047c20 */ /* 0x000fe20008400000 */
[----:B------:R-:W-:Y:S02]  /*0610*/  ULDC UR4, c[0x0][0x144] ;  /* 0x0000510000047ab9 */ /* 0x000fe40000000800 */
[----:B------:R-:W-:Y:S01]  /*0620*/  LEA.HI R0, R5, R5, RZ, 0x1 ;  /* 0x0000000505007211 */ /* 0x000fe200078f08ff */
[----:B-1----:R-:W-:Y:S02]  /*0630*/  IMAD.MOV R14, RZ, RZ, -R6 ;  /* 0x000000ffff0e7224 */ /* 0x002fe400078e0a06 */
[----:B------:R-:W1:Y:S01]  /*0640*/  F2I.U32.TRUNC.NTZ R4, R4 ;  /* 0x0000000400047305 */ /* 0x000e62000020f000 */
[----:B------:R-:W-:Y:S01]  /*0650*/  LOP3.LUT R0, R0, 0xfffffffe, RZ, 0xc0, !PT ;  /* 0xfffffffe00007812 */ /* 0x000fe200078ec0ff */
[----:B------:R-:W-:Y:S01]  /*0660*/  IMAD R3, R14, UR4, R7 ;  /* 0x000000040e037c24 */ /* 0x000fe2000f8e0207 */
[----:B------:R-:W-:-:S03]  /*0670*/  ULDC UR4, c[0x0][0x148] ;  /* 0x0000520000047ab9 */ /* 0x000fc60000000800 */
[----:B------:R-:W-:Y:S01]  /*0680*/  IMAD.IADD R0, R5, 0x1, -R0 ;  /* 0x0000000105007824 */ /* 0x000fe200078e0a00 */
[----:B0-----:R-:W-:-:S04]  /*0690*/  ISETP.EQ.U32.AND P1, PT, R12, 0x1, PT ;  /* 0x000000010c00780c */ /* 0x001fc80003f22070 */
[----:B------:R-:W-:Y:S01]  /*06a0*/  ISETP.NE.AND P4, PT, R0, R3, PT ;  /* 0x000000030000720c */ /* 0x000fe20003f85270 */
[----:B------:R-:W-:Y:S01]  /*06b0*/  IMAD.SHL.U32 R0, R5, 0x4, RZ ;  /* 0x0000000405007824 */ /* 0x000fe200078e00ff */
[----:B------:R-:W-:Y:S01]  /*06c0*/  SHF.R.S32.HI R3, RZ, 0x1f, R2 ;  /* 0x0000001fff037819 */ /* 0x000fe20000011402 */
[----:B-1----:R-:W-:-:S03]  /*06d0*/  IMAD.MOV R13, RZ, RZ, -R4 ;  /* 0x000000ffff0d7224 */ /* 0x002fc600078e0a04 */
[----:B------:R-:W-:Y:S01]  /*06e0*/  LEA.HI R3, R3, R2, RZ, 0x2 ;  /* 0x0000000203037211 */ /* 0x000fe200078f10ff */
[----:B------:R-:W-:Y:S01]  /*06f0*/  IMAD.MOV.U32 R4, RZ, RZ, 0x1 ;  /* 0x00000001ff047424 */ /* 0x000fe200078e00ff */
[----:B------:R-:W-:Y:S01]  /*0700*/  LOP3.LUT R5, R5, 0xc, R0, 0x78, !PT ;  /* 0x0000000c05057812 */ /* 0x000fe200078e7800 */
[----:B------:R-:W-:Y:S01]  /*0710*/  IMAD R13, R13, UR4, R10 ;  /* 0x000000040d0d7c24 */ /* 0x000fe2000f8e020a */
[----:B------:R-:W-:Y:S02]  /*0720*/  LOP3.LUT R3, R3, 0xfffffffc, RZ, 0xc0, !PT ;  /* 0xfffffffc03037812 */ /* 0x000fe400078ec0ff */
[C---:B------:R-:W-:Y:S02]  /*0730*/  ISETP.LT.U32.AND P0, PT, R5.reuse, 0x2, !P0 ;  /* 0x000000020500780c */ /* 0x040fe40004701070 */
[----:B------:R-:W-:Y:S01]  /*0740*/  @P4 LEA.HI R0, R5, R5, RZ, 0x1 ;  /* 0x0000000505004211 */ /* 0x000fe200078f08ff */
[----:B------:R-:W-:-:S03]  /*0750*/  IMAD.IADD R14, R2, 0x1, -R3 ;  /* 0x00000001020e7824 */ /* 0x000fc600078e0a03 */
[----:B------:R-:W-:Y:S02]  /*0760*/  @P4 SHF.R.S32.HI R0, RZ, 0x1, R0 ;  /* 0x00000001ff004819 */ /* 0x000fe40000011400 */
[----:B------:R-:W-:Y:S02]  /*0770*/  LOP3.LUT P2, RZ, R11, R14, RZ, 0xfc, !PT ;  /* 0x0000000e0bff7212 */ /* 0x000fe4000784fcff */
[----:B------:R-:W-:Y:S02]  /*0780*/  @P4 ISETP.NE.AND P5, PT, R0, R13, PT ;  /* 0x0000000d0000420c */ /* 0x000fe40003fa5270 */
[----:B------:R-:W-:Y:S02]  /*0790*/  SEL R3, RZ, 0x1, P2 ;  /* 0x00000001ff037807 */ /* 0x000fe40001000000 */
[----:B------:R-:W-:Y:S02]  /*07a0*/  SEL R13, RZ, 0x1, !P0 ;  /* 0x00000001ff0d7807 */ /* 0x000fe40004000000 */
[----:B------:R-:W-:-:S02]  /*07b0*/  @P4 SEL R4, RZ, 0x1, P5 ;  /* 0x00000001ff044807 */ /* 0x000fc40002800000 */
[----:B------:R-:W-:Y:S02]  /*07c0*/  SEL R3, R3, 0x2, P3 ;  /* 0x0000000203037807 */ /* 0x000fe40001800000 */
[----:B------:R-:W-:Y:S01]  /*07d0*/  LOP3.LUT R4, R4, R13, RZ, 0xc0, !PT ;  /* 0x0000000d04047212 */ /* 0x000fe200078ec0ff */
[----:B------:R-:W-:Y:S06]  /*07e0*/  @!P1 BRA `(.L_x_4) ;  /* 0x0000000000089947 */ /* 0x000fec0003800000 */
[----:B------:R-:W-:Y:S01]  /*07f0*/  UCGABAR_ARV ;  /* 0x00000000000079c7 */ /* 0x000fe20008000000 */
[----:B------:R-:W-:Y:S05]  /*0800*/  BRA `(.L_x_5) ;  /* 0x0000000000047947 */ /* 0x000fea0003800000 */
.L_x_4:
[----:B------:R-:W-:Y:S01]  /*0810*/  NOP ;  /* 0x0000000000007918 */ /* 0x000fe20000000000 */
.L_x_5:
[----:B------:R-:W-:Y:S01]  /*0820*/  ULDC.64 UR4, c[0x0][0x618] ;  /* 0x0001860000047ab9 */ /* 0x000fe20000000a00 */
[----:B------:R-:W-:Y:S01]  /*0830*/  ULDC.64 UR12, c[0x0][0x208] ;  /* 0x00008200000c7ab9 */ /* 0x000fe20000000a00 */
[----:B------:R-:W-:-:S04]  /*0840*/  ISETP.NE.U32.AND P0, PT, RZ, UR4, PT ;  /* 0x00000004ff007c0c */ /* 0x000fc8000bf05070 */
[----:B------:R-:W-:-:S13]  /*0850*/  ISETP.NE.AND.EX P0, PT, RZ, UR5, PT, P0 ;  /* 0x00000005ff007c0c */ /* 0x000fda000bf05300 */
[----:B------:R-:W-:Y:S05]  /*0860*/  @!P0 BRA `(.L_x_6) ;  /* 0x00000000001c8947 */ /* 0x000fea0003800000 */
[----:B------:R-:W0:Y:S02]  /*0870*/  LDC.64 R12, c[0x0][0x618] ;  /* 0x00018600ff0c7b82 */ /* 0x000e240000000a00 */
[----:B0-----:R-:W2:Y:S02]  /*0880*/  LDG.E.64 R12, desc[UR12][R12.64] ;  /* 0x0000000c0c0c7981 */ /* 0x001ea4000c1e1b00 */
[----:B--2---:R-:W-:-:S04]  /*0890*/  ISETP.NE.U32.AND P0, PT, R12, RZ, PT ;  /* 0x000000ff0c00720c */ /* 0x004fc80003f05070 */
[----:B------:R-:W-:-:S13]  /*08a0*/  ISETP.NE.AND.EX P0, PT, R13, RZ, PT, P0 ;  /* 0x000000ff0d00720c */ /* 0x000fda0003f05300 */
[----:B------:R-:W-:Y:S05]  /*08b0*/  @!P0 BRA `(.L_x_6) ;  /* 0x0000000000088947 */ /* 0x000fea0003800000 */
[----:B------:R0:W5:Y:S01]  /*08c0*/  LD.E R0, desc[UR12][R12.64] ;  /* 0x0000000c0c007980 */ /* 0x000162000c101900 */
[----:B------:R-:W-:Y:S05]  /*08d0*/  BRA `(.L_x_7) ;  /* 0x0000000000207947 */ /* 0x000fea0003800000 */
.L_x_6:
[----:B------:R-:W-:Y:S02]  /*08e0*/  ULDC.64 UR4, c[0x0][0x608] ;  /* 0x0001820000047ab9 */ /* 0x000fe40000000a00 */
[----:B------:R-:W-:-:S04]  /*08f0*/  ISETP.NE.U32.AND P0, PT, RZ, UR4, PT ;  /* 0x00000004ff007c0c */ /* 0x000fc8000bf05070 */
[----:B------:R-:W-:-:S13]  /*0900*/  ISETP.NE.AND.EX P0, PT, RZ, UR5, PT, P0 ;  /* 0x00000005ff007c0c */ /* 0x000fda000bf05300 */
[----:B------:R-:W-:Y:S05]  /*0910*/  @!P0 BRA `(.L_x_8) ;  /* 0x00000000000c8947 */ /* 0x000fea0003800000 */
[----:B------:R-:W0:Y:S02]  /*0920*/  LDC.64 R12, c[0x0][0x608] ;  /* 0x00018200ff0c7b82 */ /* 0x000e240000000a00 */
[----:B0-----:R1:W5:Y:S01]  /*0930*/  LDG.E R0, desc[UR12][R12.64] ;  /* 0x0000000c0c007981 */ /* 0x001362000c1e1900 */
[----:B------:R-:W-:Y:S05]  /*0940*/  BRA `(.L_x_7) ;  /* 0x0000000000047947 */ /* 0x000fea0003800000 */
.L_x_8:
[----:B------:R-:W2:Y:S02]  /*0950*/  LDC R0, c[0x0][0x600] ;  /* 0x00018000ff007b82 */ /* 0x000ea40000000800 */
.L_x_7:
[----:B------:R-:W-:Y:S02]  /*0960*/  ULDC.64 UR4, c[0x0][0x620] ;  /* 0x0001880000047ab9 */ /* 0x000fe40000000a00 */
[----:B------:R-:W-:-:S04]  /*0970*/  ISETP.NE.U32.AND P0, PT, RZ, UR4, PT ;  /* 0x00000004ff007c0c */ /* 0x000fc8000bf05070 */
[----:B------:R-:W-:-:S13]  /*0980*/  ISETP.NE.AND.EX P0, PT, RZ, UR5, PT, P0 ;  /* 0x00000005ff007c0c */ /* 0x000fda000bf05300 */
[----:B------:R-:W-:Y:S05]  /*0990*/  @!P0 BRA `(.L_x_9) ;  /* 0x00000000001c8947 */ /* 0x000fea0003800000 */
[----:B01----:R-:W0:Y:S02]  /*09a0*/  LDC.64 R12, c[0x0][0x620] ;  /* 0x00018800ff0c7b82 */ /* 0x003e240000000a00 */
[----:B0-----:R-:W3:Y:S02]  /*09b0*/  LDG.E.64 R12, desc[UR12][R12.64] ;  /* 0x0000000c0c0c7981 */ /* 0x001ee4000c1e1b00 */
[----:B---3--:R-:W-:-:S04]  /*09c0*/  ISETP.NE.U32.AND P0, PT, R12, RZ, PT ;  /* 0x000000ff0c00720c */ /* 0x008fc80003f05070 */
[----:B------:R-:W-:-:S13]  /*09d0*/  ISETP.NE.AND.EX P0, PT, R13, RZ, PT, P0 ;  /* 0x000000ff0d00720c */ /* 0x000fda0003f05300 */
[----:B------:R-:W-:Y:S05]  /*09e0*/  @!P0 BRA `(.L_x_9) ;  /* 0x0000000000088947 */ /* 0x000fea0003800000 */
[----:B------:R0:W5:Y:S01]  /*09f0*/  LD.E R2, desc[UR12][R12.64] ;  /* 0x0000000c0c027980 */ /* 0x000162000c101900 */
[----:B------:R-:W-:Y:S05]  /*0a00*/  BRA `(.L_x_10) ;  /* 0x0000000000207947 */ /* 0x000fea0003800000 */
.L_x_9:
[----:B------:R-:W-:Y:S02]  /*0a10*/  ULDC.64 UR4, c[0x0][0x610] ;  /* 0x0001840000047ab9 */ /* 0x000fe40000000a00 */
[----:B------:R-:W-:-:S04]  /*0a20*/  ISETP.NE.U32.AND P0, PT, RZ, UR4, PT ;  /* 0x00000004ff007c0c */ /* 0x000fc8000bf05070 */
[----:B------:R-:W-:-:S13]  /*0a30*/  ISETP.NE.AND.EX P0, PT, RZ, UR5, PT, P0 ;  /* 0x00000005ff007c0c */ /* 0x000fda000bf05300 */
[----:B------:R-:W-:Y:S05]  /*0a40*/  @!P0 BRA `(.L_x_11) ;  /* 0x00000000000c8947 */ /* 0x000fea0003800000 */
[----:B01----:R-:W0:Y:S02]  /*0a50*/  LDC.64 R12, c[0x0][0x610] ;  /* 0x00018400ff0c7b82 */ /* 0x003e240000000a00 */
[----:B0-----:R1:W5:Y:S01]  /*0a60*/  LDG.E R2, desc[UR12][R12.64] ;  /* 0x0000000c0c027981 */ /* 0x001362000c1e1900 */
[----:B------:R-:W-:Y:S05]  /*0a70*/  BRA `(.L_x_10) ;  /* 0x0000000000047947 */ /* 0x000fea0003800000 */
.L_x_11:
[----:B------:R-:W3:Y:S02]  /*0a80*/  LDC R2, c[0x0][0x604] ;  /* 0x00018100ff027b82 */ /* 0x000ee40000000800 */
.L_x_10:
[----:B------:R-:W4:Y:S01]  /*0a90*/  LDC R6, c[0x0][0x3e8] ;  /* 0x0000fa00ff067b82 */ /* 0x000f220000000800 */
[----:B------:R-:W-:Y:S01]  /*0aa0*/  ULDC UR4, c[0x0][0x3dc] ;  /* 0x0000f70000047ab9 */ /* 0x000fe20000000800 */
[----:B------:R-:W-:Y:S01]  /*0ab0*/  ULDC.64 UR6, c[0x0][0x3e0] ;  /* 0x0000f80000067ab9 */ /* 0x000fe20000000a00 */
[----:B------:R-:W-:Y:S02]  /*0ac0*/  UIADD3 UR4, UR4, 0x3f, URZ ;  /* 0x0000003f04047890 */ /* 0x000fe4000fffe03f */
[----:B------:R-:W-:Y:S02]  /*0ad0*/  UIMAD UR6, UR7, UR6, URZ ;  /* 0x00000006070672a4 */ /* 0x000fe4000f8e023f */
[----:B------:R-:W-:-:S04]  /*0ae0*/  USHF.R.S32.HI UR5, URZ, 0x1f, UR4 ;  /* 0x0000001f3f057899 */ /* 0x000fc80008011404 */
[----:B------:R-:W-:-:S04]  /*0af0*/  ULEA.HI UR5, UR5, UR4, URZ, 0x6 ;  /* 0x0000000405057291 */ /* 0x000fc8000f8f303f */
[----:B------:R-:W-:Y:S01]  /*0b00*/  USHF.R.S32.HI UR15, URZ, 0x6, UR5 ;  /* 0x000000063f0f7899 */ /* 0x000fe20008011405 */
[----:B----4-:R-:W-:-:S05]  /*0b10*/  IMAD R6, R6, UR6, RZ ;  /* 0x0000000606067c24 */ /* 0x010fca000f8e02ff */
[----:B------:R-:W-:Y:S01]  /*0b20*/  IMAD R6, R6, UR15, RZ ;  /* 0x0000000f06067c24 */ /* 0x000fe2000f8e02ff */
[----:B------:R-:W-:Y:S06]  /*0b30*/  @!P1 BRA `(.L_x_12) ;  /* 0x00000000000c9947 */ /* 0x000fec0003800000 */
[----:B------:R-:W-:Y:S01]  /*0b40*/  UCGABAR_WAIT ;  /* 0x0000000000007dc7 */ /* 0x000fe20008000000 */
[----:B------:R-:W-:Y:S01]  /*0b50*/  CCTL.IVALL ;  /* 0x00000000ff00798f */ /* 0x000fe20002000000 */
[----:B------:R-:W-:Y:S05]  /*0b60*/  BRA `(.L_x_13) ;  /* 0x0000000000047947 */ /* 0x000fea0003800000 */
.L_x_12:
[----:B------:R-:W-:Y:S06]  /*0b70*/  BAR.SYNC.DEFER_BLOCKING 0x0 ;  /* 0x0000000000007b1d */ /* 0x000fec0000010000 */
.L_x_13:
[----:B------:R-:W-:-:S13]  /*0b80*/  ISETP.NE.AND P0, PT, R11, RZ, PT ;  /* 0x000000ff0b00720c */ /* 0x000fda0003f05270 */
[----:B------:R-:W-:Y:S05]  /*0b90*/  @!P0 BRA `(.L_x_14) ;  /* 0x0000002c00fc8947 */ /* 0x000fea0003800000 */
[----:B------:R-:W-:-:S13]  /*0ba0*/  ISETP.NE.AND P0, PT, R11, 0x1, PT ;  /* 0x000000010b00780c */ /* 0x000fda0003f05270 */
[----:B------:R-:W-:Y:S05]  /*0bb0*/  @P0 EXIT ;  /* 0x000000000000094d */ /* 0x000fea0003800000 */
[----:B------:R-:W-:Y:S01]  /*0bc0*/  ISETP.GE.AND P0, PT, R6, 0x1, PT ;  /* 0x000000010600780c */ /* 0x000fe20003f06270 */
[----:B------:R-:W-:Y:S01]  /*0bd0*/  UMOV UR4, URZ ;  /* 0x0000003f00047c82 */ /* 0x000fe20008000000 */
[----:B------:R-:W-:Y:S02]  /*0be0*/  CS2R R54, SRZ ;  /* 0x0000000000367805 */ /* 0x000fe4000001ff00 */
[----:B------:R-:W-:Y:S02]  /*0bf0*/  CS2R R24, SRZ ;  /* 0x0000000000187805 */ /* 0x000fe4000001ff00 */
[----:B------:R-:W-:Y:S02]  /*0c00*/  CS2R R26, SRZ ;  /* 0x00000000001a7805 */ /* 0x000fe4000001ff00 */
[----:B------:R-:W-:Y:S02]  /*0c10*/  CS2R R28, SRZ ;  /* 0x00000000001c7805 */ /* 0x000fe4000001ff00 */
[----:B------:R-:W-:-:S02]  /*0c20*/  CS2R R30, SRZ ;  /* 0x00000000001e7805 */ /* 0x000fc4000001ff00 */
[----:B------:R-:W-:Y:S02]  /*0c30*/  CS2R R32, SRZ ;  /* 0x0000000000207805 */ /* 0x000fe4000001ff00 */
        /* <DEDUP_REMOVED lines=9> */
[----:B------:R-:W-:Y:S01]  /*0cd0*/  CS2R R52, SRZ ;  /* 0x0000000000347805 */ /* 0x000fe2000001ff00 */
[----:B------:R-:W-:Y:S06]  /*0ce0*/  @!P0 BRA `(.L_x_15) ;  /* 0x0000000000a88947 */ /* 0x000fec0003800000 */
[----:B------:R-:W-:-:S04]  /*0cf0*/  LOP3.LUT R7, R3, 0x1, RZ, 0xfc, !PT ;  /* 0x0000000103077812 */ /* 0x000fc800078efcff */
[----:B------:R-:W-:-:S13]  /*0d00*/  ISETP.NE.AND P0, PT, R7, 0x3, PT ;  /* 0x000000030700780c */ /* 0x000fda0003f05270 */
[----:B------:R-:W-:Y:S05]  /*0d10*/  @!P0 BRA `(.L_x_16) ;  /* 0x0000000000048947 */ /* 0x000fea0003800000 */
[----:B------:R-:W-:Y:S01]  /*0d20*/  BPT.TRAP 0x1 ;  /* 0x000000040000795c */ /* 0x000fe20000300000 */
.L_x_16:
[----:B------:R-:W4:Y:S01]  /*0d30*/  S2UR UR5, SR_CgaCtaId ;  /* 0x00000000000579c3 */ /* 0x000f220000008800 */
[----:B------:R-:W-:Y:S01]  /*0d40*/  SHF.L.U32 R7, RZ, 0x1f, RZ ;  /* 0x0000001fff077819 */ /* 0x000fe200000006ff */
[----:B------:R-:W-:Y:S02]  /*0d50*/  UMOV UR4, 0x400 ;  /* 0x0000040000047882 */ /* 0x000fe40000000000 */
[----:B----4-:R-:W-:-:S12]  /*0d60*/  ULEA UR4, UR5, UR4, 0x18 ;  /* 0x0000000405047291 */ /* 0x010fd8000f8ec03f */
.L_x_17:
[----:B----4-:R-:W-:-:S04]  /*0d70*/  IMAD.U32 R8, RZ, RZ, UR4 ;  /* 0x00000004ff087e24 */ /* 0x010fc8000f8e00ff */
[----:B------:R4:W0:Y:S03]  /*0d80*/  SYNCS.PHASECHK.TRANS64.TRYWAIT P0, [R8+URZ+0x38000], R7 ;  /* 0x03800007080075a7 */ /* 0x000826000800017f */
[----:B0-----:R-:W-:Y:S05]  /*0d90*/  @!P0 NANOSLEEP.SYNCS 0x989680 ;  /* 0x009896800000895d */ /* 0x001fea0003900000 */
[----:B------:R-:W0:Y:S02]  /*0da0*/  @!P0 SYNCS.PHASECHK.TRANS64 P0, [R8+URZ+0x38000], R7 ;  /* 0x03800007080085a7 */ /* 0x000e24000800007f */
[----:B0-----:R-:W-:Y:S05]  /*0db0*/  @!P0 BRA `(.L_x_17) ;  /* 0xfffffffc00ec8947 */ /* 0x001fea000383ffff */
[----:B------:R-:W-:Y:S01]  /*0dc0*/  UIADD3 UR5, UR4, 0x1c000, URZ ;  /* 0x0001c00004057890 */ /* 0x000fe2000fffe03f */
[----:B------:R-:W-:Y:S01]  /*0dd0*/  WARPGROUP.ARRIVE ;  /* 0x00000000000079c5 */ /* 0x000fe20000000000 */
[----:B------:R-:W-:Y:S02]  /*0de0*/  USHF.R.U32.HI UR4, URZ, 0x4, UR4 ;  /* 0x000000043f047899 */ /* 0x000fe40008011604 */
[----:B------:R-:W-:Y:S02]  /*0df0*/  USHF.R.U32.HI UR5, URZ, 0x4, UR5 ;  /* 0x000000043f057899 */ /* 0x000fe40008011605 */
[----:B------:R-:W-:Y:S02]  /*0e00*/  ULOP3.LUT UR4, UR4, 0x3fff, URZ, 0xc0, !UPT ;  /* 0x00003fff04047892 */ /* 0x000fe4000f8ec03f */
[----:B------:R-:W-:Y:S02]  /*0e10*/  ULOP3.LUT UR5, UR5, 0x3fff, URZ, 0xc0, !UPT ;  /* 0x00003fff05057892 */ /* 0x000fe4000f8ec03f */
[----:B------:R-:W-:-:S02]  /*0e20*/  ULOP3.LUT UR9, UR4, 0x10000, URZ, 0xfc, !UPT ;  /* 0x0001000004097892 */ /* 0x000fc4000f8efc3f */
[----:B------:R-:W-:Y:S01]  /*0e30*/  ULOP3.LUT UR8, UR5, 0x10000, URZ, 0xfc, !UPT ;  /* 0x0001000005087892 */ /* 0x000fe2000f8efc3f */
[----:B------:R-:W-:Y:S02]  /*0e40*/  UMOV UR7, 0x40000040 ;  /* 0x4000004000077882 */ /* 0x000fe40000000000 */
[----:B------:R-:W-:Y:S02]  /*0e50*/  UMOV UR5, 0x40000040 ;  /* 0x4000004000057882 */ /* 0x000fe40000000000 */
[----:B------:R-:W-:Y:S02]  /*0e60*/  UMOV UR4, UR9 ;  /* 0x0000000900047c82 */ /* 0x000fe40008000000 */
[----:B------:R-:W-:Y:S02]  /*0e70*/  UMOV UR6, UR8 ;  /* 0x0000000800067c82 */ /* 0x000fe40008000000 */
[----:B------:R-:W-:Y:S01]  /*0e80*/  HGMMA.64x64x16.F32 R24, gdesc[UR4], RZ, !UPT ;  /* 0x00e00000041879f0 */ /* 0x000fe2000c7008ff */
[----:B------:R-:W-:-:S02]  /*0e90*/  UIADD3 UR4, UR9, 0x2, URZ ;  /* 0x0000000209047890 */ /* 0x000fc4000fffe03f */
[----:B------:R-:W-:Y:S01]  /*0ea0*/  UIADD3 UR6, UR8, 0x2, URZ ;  /* 0x0000000208067890 */ /* 0x000fe2000fffe03f */
[----:B------:R-:W-:Y:S01]  /*0eb0*/  UMOV UR5, 0x40000040 ;  /* 0x4000004000057882 */ /* 0x000fe20000000000 */
[----:B------:R-:W-:-:S07]  /*0ec0*/  UMOV UR7, 0x40000040 ;  /* 0x4000004000077882 */ /* 0x000fce0000000000 */
[----:B------:R-:W-:Y:S01]  /*0ed0*/  HGMMA.64x64x16.F32 R24, gdesc[UR4], R24 ;  /* 0x00e00000041879f0 */ /* 0x000fe20008700818 */
[----:B------:R-:W-:Y:S02]  /*0ee0*/  UIADD3 UR4, UR9, 0x4, URZ ;  /* 0x0000000409047890 */ /* 0x000fe4000fffe03f */
        /* <DEDUP_REMOVED lines=8> */
[----:B------:R-:W-:Y:S01]  /*0f70*/  HGMMA.64x64x16.F32 R24, gdesc[UR4], R24, gsb0 ;  /* 0x00e00000041879f0 */ /* 0x000fe20008000818 */
[----:B------:R-:W-:-:S05]  /*0f80*/  UMOV UR4, 0x1 ;  /* 0x0000000100047882 */ /* 0x000fca0000000000 */
.L_x_15:
[----:B----4-:R-:W-:-:S05]  /*0f90*/  VIMNMX R7, R6, 0x1, PT ;  /* 0x0000000106077848 */ /* 0x010fca0003fe0100 */
[----:B------:R-:W-:-:S05]  /*0fa0*/  IMAD.IADD R7, R6, 0x1, -R7 ;  /* 0x0000000106077824 */ /* 0x000fca00078e0a07 */
[----:B------:R-:W-:-:S13]  /*0fb0*/  ISETP.GE.AND P0, PT, R7, 0x1, PT ;  /* 0x000000010700780c */ /* 0x000fda0003f06270 */
[----:B------:R-:W-:Y:S05]  /*0fc0*/  @!P0 BRA `(.L_x_18) ;  /* 0x00000004001c8947 */ /* 0x000fea0003800000 */
[----:B------:R-:W4:Y:S01]  /*0fd0*/  S2UR UR6, SR_CgaCtaId ;  /* 0x00000000000679c3 */ /* 0x000f220000008800 */
[----:B------:R-:W-:Y:S01]  /*0fe0*/  UMOV UR5, 0x400 ;  /* 0x0000040000057882 */ /* 0x000fe20000000000 */
[----:B01----:R-:W-:Y:S01]  /*0ff0*/  LOP3.LUT R13, R3, 0x1, RZ, 0xfc, !PT ;  /* 0x00000001030d7812 */ /* 0x003fe200078efcff */
[----:B------:R-:W-:Y:S01]  /*1000*/  IMAD.MOV.U32 R12, RZ, RZ, RZ ;  /* 0x000000ffff0c7224 */ /* 0x000fe200078e00ff */
[----:B------:R-:W-:Y:S01]  /*1010*/  UISETP.NE.U32.AND UP0, UPT, UR4, URZ, UPT ;  /* 0x0000003f0400728c */ /* 0x000fe2000bf05070 */
[----:B------:R-:W-:Y:S02]  /*1020*/  IMAD.MOV.U32 R8, RZ, RZ, R7 ;  /* 0x000000ffff087224 */ /* 0x000fe400078e0007 */
[----:B------:R-:W-:Y:S01]  /*1030*/  IMAD.MOV.U32 R9, RZ, RZ, RZ ;  /* 0x000000ffff097224 */ /* 0x000fe200078e00ff */
[----:B----4-:R-:W-:-:S04]  /*1040*/  ULEA UR7, UR6, UR5, 0x18 ;  /* 0x0000000506077291 */ /* 0x010fc8000f8ec03f */
[----:B------:R-:W-:Y:S02]  /*1050*/  UIADD3 UR6, UR7, 0x1c000, URZ ;  /* 0x0001c00007067890 */ /* 0x000fe4000fffe03f */
[----:B------:R-:W-:Y:S02]  /*1060*/  USHF.R.U32.HI UR5, URZ, 0x4, UR7 ;  /* 0x000000043f057899 */ /* 0x000fe40008011607 */
[----:B------:R-:W-:Y:S02]  /*1070*/  USHF.R.U32.HI UR6, URZ, 0x4, UR6 ;  /* 0x000000043f067899 */ /* 0x000fe40008011606 */
[----:B------:R-:W-:Y:S02]  /*1080*/  ULOP3.LUT UR5, UR5, 0x3fff, URZ, 0xc0, !UPT ;  /* 0x00003fff05057892 */ /* 0x000fe4000f8ec03f */
[----:B------:R-:W-:Y:S02]  /*1090*/  ULOP3.LUT UR6, UR6, 0x3fff, URZ, 0xc0, !UPT ;  /* 0x00003fff06067892 */ /* 0x000fe4000f8ec03f */
[----:B------:R-:W-:-:S02]  /*10a0*/  ULOP3.LUT UR14, UR5, 0x10000, URZ, 0xfc, !UPT ;  /* 0x00010000050e7892 */ /* 0x000fc4000f8efc3f */
[----:B------:R-:W-:-:S12]  /*10b0*/  ULOP3.LUT UR15, UR6, 0x10000, URZ, 0xfc, !UPT ;  /* 0x00010000060f7892 */ /* 0x000fd8000f8efc3f */
.L_x_23:
[----:B------:R-:W-:-:S13]  /*10c0*/  ISETP.NE.AND P1, PT, R13, 0x3, PT ;  /* 0x000000030d00780c */ /* 0x000fda0003f25270 */
[----:B------:R-:W-:Y:S05]  /*10d0*/  @!P1 BRA `(.L_x_19) ;  /* 0x0000000000049947 */ /* 0x000fea0003800000 */
[----:B------:R-:W-:Y:S01]  /*10e0*/  BPT.TRAP 0x1 ;  /* 0x000000040000795c */ /* 0x000fe20000300000 */
.L_x_19:
[----:B------:R-:W-:Y:S01]  /*10f0*/  SHF.L.U32 R10, R12, 0x1f, RZ ;  /* 0x0000001f0c0a7819 */ /* 0x000fe200000006ff */
[----:B------:R-:W-:-:S12]  /*1100*/  ULEA UR5, UR4, UR7, 0x3 ;  /* 0x0000000704057291 */ /* 0x000fd8000f8e183f */
.L_x_20:
[----:B0-----:R-:W-:-:S04]  /*1110*/  IMAD.U32 R11, RZ, RZ, UR5 ;  /* 0x00000005ff0b7e24 */ /* 0x001fc8000f8e00ff */
[----:B------:R0:W1:Y:S03]  /*1120*/  SYNCS.PHASECHK.TRANS64.TRYWAIT P0, [R11+URZ+0x38000], R10 ;  /* 0x0380000a0b0075a7 */ /* 0x000066000800017f */
[----:B-1----:R-:W-:Y:S05]  /*1130*/  @!P0 NANOSLEEP.SYNCS 0x989680 ;  /* 0x009896800000895d */ /* 0x002fea0003900000 */
[----:B------:R-:W1:Y:S02]  /*1140*/  @!P0 SYNCS.PHASECHK.TRANS64 P0, [R11+URZ+0x38000], R10 ;  /* 0x0380000a0b0085a7 */ /* 0x000e64000800007f */
[----:B-1----:R-:W-:Y:S05]  /*1150*/  @!P0 BRA `(.L_x_20) ;  /* 0xfffffffc00ec8947 */ /* 0x002fea000383ffff */
[----:B------:R-:W-:Y:S01]  /*1160*/  ULEA UR5, UR4, UR14, 0x9 ;  /* 0x0000000e04057291 */ /* 0x000fe2000f8e483f */
[----:B------:R-:W-:Y:S01]  /*1170*/  WARPGROUP.ARRIVE ;  /* 0x00000000000079c5 */ /* 0x000fe20000000000 */
[----:B------:R-:W-:Y:S01]  /*1180*/  ULEA UR6, UR4, UR15, 0x9 ;  /* 0x0000000f04067291 */ /* 0x000fe2000f8e483f */
[----:B------:R-:W-:Y:S01]  /*1190*/  UMOV UR9, 0x40000040 ;  /* 0x4000004000097882 */ /* 0x000fe20000000000 */
[----:B------:R-:W-:-:S03]  /*11a0*/  UMOV UR11, 0x40000040 ;  /* 0x40000040000b7882 */ /* 0x000fc60000000000 */
[----:B------:R-:W-:Y:S02]  /*11b0*/  UMOV UR8, UR5 ;  /* 0x0000000500087c82 */ /* 0x000fe40008000000 */
[----:B------:R-:W-:Y:S02]  /*11c0*/  UMOV UR10, UR6 ;  /* 0x00000006000a7c82 */ /* 0x000fe40008000000 */
[----:B------:R-:W-:Y:S01]  /*11d0*/  HGMMA.64x64x16.F32 R24, gdesc[UR8], R24, UP0 ;  /* 0x00e00000081879f0 */ /* 0x000fe2000bf00818 */
        /* <DEDUP_REMOVED lines=14> */
[----:B------:R-:W-:Y:S03]  /*12c0*/  HGMMA.64x64x16.F32 R24, gdesc[UR8], R24, gsb0 ;  /* 0x00e00000081879f0 */ /* 0x000fe60008000818 */
[----:B------:R-:W-:Y:S02]  /*12d0*/  WARPGROUP.DEPBAR.LE gsb0, 0x1 ;  /* 0x00008000000079c5 */ /* 0x000fe40000010100 */
[----:B------:R-:W-:Y:S05]  /*12e0*/  @!P1 BRA `(.L_x_21) ;  /* 0x0000000000049947 */ /* 0x000fea0003800000 */
[----:B------:R-:W-:Y:S01]  /*12f0*/  BPT.TRAP 0x1 ;  /* 0x000000040000795c */ /* 0x000fe20000300000 */
.L_x_21:
[----:B------:R-:W-:-:S13]  /*1300*/  ISETP.NE.AND P0, PT, R4, RZ, PT ;  /* 0x000000ff0400720c */ /* 0x000fda0003f05270 */
[----:B0-----:R-:W-:-:S05]  /*1310*/  @P0 LEA R10, R9, UR7, 0x3 ;  /* 0x00000007090a0c11 */ /* 0x001fca000f8e18ff */
[----:B------:R-:W-:-:S05]  /*1320*/  @P0 VIADD R10, R10, 0x38070 ;  /* 0x000380700a0a0836 */ /* 0x000fca0000000000 */
[----:B------:R-:W-:-:S04]  /*1330*/  @P0 PRMT R10, R5, 0x654, R10 ;  /* 0x00000654050a0816 */ /* 0x000fc8000000000a */
[----:B------:R0:W-:Y:S01]  /*1340*/  @P0 SYNCS.ARRIVE.TRANS64.RED.A1T0 RZ, [R10+URZ], RZ ;  /* 0x000000ff0aff09a7 */ /* 0x0001e2000810043f */
[----:B------:R-:W-:-:S13]  /*1350*/  ISETP.GT.U32.AND P0, PT, R3, 0x1, PT ;  /* 0x000000010300780c */ /* 0x000fda0003f04070 */
[----:B0-----:R-:W-:Y:S05]  /*1360*/  @P0 BRA `(.L_x_22) ;  /* 0x0000000000040947 */ /* 0x001fea0003800000 */
[----:B------:R-:W-:Y:S01]  /*1370*/  BPT.TRAP 0x1 ;  /* 0x000000040000795c */ /* 0x000fe20000300000 */
.L_x_22:
[----:B------:R-:W-:Y:S01]  /*1380*/  UIADD3 UR4, UR4, 0x1, URZ ;  /* 0x0000000104047890 */ /* 0x000fe2000fffe03f */
[C---:B------:R-:W-:Y:S01]  /*1390*/  ISETP.GT.AND P1, PT, R8.reuse, 0x1, PT ;  /* 0x000000010800780c */ /* 0x040fe20003f24270 */
[----:B------:R-:W-:Y:S02]  /*13a0*/  VIADD R9, R9, 0x1 ;  /* 0x0000000109097836 */ /* 0x000fe40000000000 */
[----:B------:R-:W-:Y:S01]  /*13b0*/  UISETP.NE.AND UP0, UPT, UR4, 0xe, UPT ;  /* 0x0000000e0400788c */ /* 0x000fe2000bf05270 */
[----:B------:R-:W-:Y:S02]  /*13c0*/  VIADD R8, R8, 0xffffffff ;  /* 0xffffffff08087836 */ /* 0x000fe40000000000 */
[C---:B------:R-:W-:Y:S01]  /*13d0*/  ISETP.NE.AND P0, PT, R9.reuse, 0xe, PT ;  /* 0x0000000e0900780c */ /* 0x040fe20003f05270 */
[----:B------:R-:W-:Y:S02]  /*13e0*/  USEL UR5, URZ, 0x1, UP0 ;  /* 0x000000013f057887 */ /* 0x000fe40008000000 */
[----:B------:R-:W-:Y:S01]  /*13f0*/  USEL UR4, UR4, URZ, UP0 ;  /* 0x0000003f04047287 */ /* 0x000fe20008000000 */
[----:B------:R-:W-:Y:S01]  /*1400*/  SEL R9, R9, RZ, P0 ;  /* 0x000000ff09097207 */ /* 0x000fe20000000000 */
[----:B------:R-:W-:-:S02]  /*1410*/  UPLOP3.LUT UP0, UPT, UPT, UPT, UPT, 0x80, 0x0 ;  /* 0x000000000000789c */ /* 0x000fc40003f0f070 */
[----:B------:R-:W-:Y:S01]  /*1420*/  LOP3.LUT R12, R12, UR5, RZ, 0x3c, !PT ;  /* 0x000000050c0c7c12 */ /* 0x000fe2000f8e3cff */
[----:B------:R-:W-:Y:S08]  /*1430*/  @P1 BRA `(.L_x_23) ;  /* 0xfffffffc00201947 */ /* 0x000ff0000383ffff */
.L_x_18:
[----:B------:R-:W-:Y:S01]  /*1440*/  ISETP.GE.AND P0, PT, R6, 0x1, PT ;  /* 0x000000010600780c */ /* 0x000fe20003f06270 */
[----:B------:R-:W-:-:S12]  /*1450*/  WARPGROUP.DEPBAR.LE gsb0, 0x0 ;  /* 0x00008000000079c5 */ /* 0x000fd80000010000 */
[----:B------:R-:W-:Y:S05]  /*1460*/  @!P0 BRA `(.L_x_24) ;  /* 0x0000000000588947 */ /* 0x000fea0003800000 */
[----:B------:R-:W-:-:S04]  /*1470*/  LOP3.LUT R6, R3, 0x1, RZ, 0xfc, !PT ;  /* 0x0000000103067812 */ /* 0x000fc800078efcff */
[----:B------:R-:W-:-:S13]  /*1480*/  ISETP.NE.AND P0, PT, R6, 0x3, PT ;  /* 0x000000030600780c */ /* 0x000fda0003f05270 */
[----:B------:R-:W-:Y:S05]  /*1490*/  @!P0 BRA `(.L_x_25) ;  /* 0x0000000000048947 */ /* 0x000fea0003800000 */
[----:B------:R-:W-:Y:S01]  /*14a0*/  BPT.TRAP 0x1 ;  /* 0x000000040000795c */ /* 0x000fe20000300000 */
.L_x_25:
[----:B------:R-:W-:Y:S01]  /*14b0*/  ISETP.NE.AND P0, PT, R4, RZ, PT ;  /* 0x000000ff0400720c */ /* 0x000fe20003f05270 */
[----:B------:R-:W-:Y:S01]  /*14c0*/  BSSY B0, `(.L_x_26) ;  /* 0x000000e000007945 */ /* 0x000fe20003800000 */
[----:B------:R-:W-:-:S11]  /*14d0*/  ISETP.GT.U32.AND P1, PT, R3, 0x1, PT ;  /* 0x000000010300780c */ /* 0x000fd60003f24070 */
[----:B------:R-:W-:Y:S05]  /*14e0*/  @!P0 BRA `(.L_x_27) ;  /* 0x00000000002c8947 */ /* 0x000fea0003800000 */
[----:B------:R-:W4:Y:S01]  /*14f0*/  S2R R4, SR_CgaCtaId ;  /* 0x0000000000047919 */ /* 0x000f220000008800 */
[----:B------:R-:W-:Y:S02]  /*1500*/  SHF.R.U32.HI R8, RZ, 0x1, R7 ;  /* 0x00000001ff087819 */ /* 0x000fe40000011607 */
[----:B------:R-:W-:-:S03]  /*1510*/  MOV R3, 0x400 ;  /* 0x0000040000037802 */ /* 0x000fc60000000f00 */
[----:B------:R-:W-:-:S05]  /*1520*/  IMAD.WIDE.U32 R8, R8, -0x6db6db6d, RZ ;  /* 0x9249249308087825 */ /* 0x000fca00078e00ff */
[----:B------:R-:W-:-:S05]  /*1530*/  SHF.R.U32.HI R8, RZ, 0x2, R9 ;  /* 0x00000002ff087819 */ /* 0x000fca0000011609 */
[----:B------:R-:W-:Y:S01]  /*1540*/  IMAD R7, R8, -0xe, R7 ;  /* 0xfffffff208077824 */ /* 0x000fe200078e0207 */
[----:B----4-:R-:W-:-:S05]  /*1550*/  LEA R4, R4, R3, 0x18 ;  /* 0x0000000304047211 */ /* 0x010fca00078ec0ff */
[----:B------:R-:W-:-:S04]  /*1560*/  IMAD R7, R7, 0x8, R4 ;  /* 0x0000000807077824 */ /* 0x000fc800078e0204 */
[----:B------:R-:W-:-:S05]  /*1570*/  VIADD R4, R7, 0x38070 ;  /* 0x0003807007047836 */ /* 0x000fca0000000000 */
[----:B------:R-:W-:-:S04]  /*1580*/  PRMT R4, R5, 0x654, R4 ;  /* 0x0000065405047816 */ /* 0x000fc80000000004 */
[----:B------:R4:W-:Y:S03]  /*1590*/  SYNCS.ARRIVE.TRANS64.RED.A1T0 RZ, [R4+URZ], RZ ;  /* 0x000000ff04ff79a7 */ /* 0x0009e6000810043f */
.L_x_27:
[----:B------:R-:W-:Y:S05]  /*15a0*/  BSYNC B0 ;  /* 0x0000000000007941 */ /* 0x000fea0003800000 */
.L_x_26:
[----:B------:R-:W-:Y:S05]  /*15b0*/  @P1 BRA `(.L_x_24) ;  /* 0x0000000000041947 */ /* 0x000fea0003800000 */
[----:B------:R-:W-:Y:S01]  /*15c0*/  BPT.TRAP 0x1 ;  /* 0x000000040000795c */ /* 0x000fe20000300000 */
.L_x_24:
[----:B------:R-:W4:Y:S01]  /*15d0*/  S2R R3, SR_TID.X ;  /* 0x0000000000037919 */ /* 0x000f220000002100 */
[----:B------:R-:W-:Y:S01]  /*15e0*/  ULDC.64 UR4, c[0x0][0x280] ;  /* 0x0000a00000047ab9 */ /* 0x000fe20000000a00 */
[----:B------:R-:W0:Y:S01]  /*15f0*/  S2R R9, SR_CTAID.Y ;  /* 0x0000000000097919 */ /* 0x000e220000002600 */
[----:B------:R-:W2:Y:S01]  /*1600*/  S2R R11, SR_CTAID.X ;  /* 0x00000000000b7919 */ /* 0x000ea20000002500 */
[----:B----4-:R-:W-:-:S04]  /*1610*/  SHF.R.S32.HI R4, RZ, 0x1f, R3 ;  /* 0x0000001fff047819 */ /* 0x010fc80000011403 */
[----:B------:R-:W-:Y:S01]  /*1620*/  LEA.HI R4, R4, R3, RZ, 0x7 ;  /* 0x0000000304047211 */ /* 0x000fe200078f38ff */
[----:B0-----:R-:W-:-:S03]  /*1630*/  IMAD.SHL.U32 R9, R9, 0x40, RZ ;  /* 0x0000004009097824 */ /* 0x001fc600078e00ff */
[----:B------:R-:W-:Y:S02]  /*1640*/  LOP3.LUT R4, R4, 0xffffff80, RZ, 0xc0, !PT ;  /* 0xffffff8004047812 */ /* 0x000fe400078ec0ff */
[----:B------:R-:W-:-:S03]  /*1650*/  ISETP.GE.AND P0, PT, R9, UR5, PT ;  /* 0x0000000509007c0c */ /* 0x000fc6000bf06270 */
[----:B-1----:R-:W-:Y:S02]  /*1660*/  IMAD.IADD R12, R3, 0x1, -R4 ;  /* 0x00000001030c7824 */ /* 0x002fe400078e0a04 */
[----:B--2---:R-:W-:-:S03]  /*1670*/  IMAD.SHL.U32 R3, R11, 0x40, RZ ;  /* 0x000000400b037824 */ /* 0x004fc600078e00ff */
[----:B------:R-:W-:Y:S02]  /*1680*/  SHF.R.S32.HI R15, RZ, 0x1f, R12 ;  /* 0x0000001fff0f7819 */ /* 0x000fe4000001140c */
[----:B------:R-:W-:Y:S02]  /*1690*/  ISETP.GE.OR P0, PT, R3, UR4, P0 ;  /* 0x0000000403007c0c */ /* 0x000fe40008706670 */
[----:B------:R-:W-:-:S04]  /*16a0*/  LEA.HI R4, R15, R12, RZ, 0x2 ;  /* 0x0000000c0f047211 */ /* 0x000fc800078f10ff */
[--C-:B------:R-:W-:Y:S02]  /*16b0*/  SHF.R.S32.HI R8, RZ, 0x2, R4.reuse ;  /* 0x00000002ff087819 */ /* 0x100fe40000011404 */
[----:B------:R-:W-:-:S04]  /*16c0*/  SHF.R.S32.HI R5, RZ, 0x1f, R4 ;  /* 0x0000001fff057819 */ /* 0x000fc80000011404 */
[----:B------:R-:W-:-:S04]  /*16d0*/  LEA.HI R5, R5, R8, RZ, 0x3 ;  /* 0x0000000805057211 */ /* 0x000fc800078f18ff */
[----:B------:R-:W-:Y:S01]  /*16e0*/  LOP3.LUT R13, R5, 0xfffffff8, RZ, 0xc0, !PT ;  /* 0xfffffff8050d7812 */ /* 0x000fe200078ec0ff */
[----:B------:R-:W-:Y:S06]  /*16f0*/  @P0 EXIT ;  /* 0x000000000000094d */ /* 0x000fec0003800000 */
[----:B------:R-:W0:Y:S01]  /*1700*/  LDC.64 R6, c[0x0][0x658] ;  /* 0x00019600ff067b82 */ /* 0x000e220000000a00 */
[----:B------:R-:W-:Y:S01]  /*1710*/  LOP3.LUT R5, R4, 0x7ffffffc, RZ, 0xc0, !PT ;  /* 0x7ffffffc04057812 */ /* 0x000fe200078ec0ff */
[----:B------:R-:W-:Y:S01]  /*1720*/  IMAD.IADD R4, R8, 0x1, -R13 ;  /* 0x0000000108047824 */ /* 0x000fe200078e0a0d */
[----:B------:R-:W-:Y:S02]  /*1730*/  LEA.HI R10, R15, R12, RZ, 0x5 ;  /* 0x0000000c0f0a7211 */ /* 0x000fe400078f28ff */
[----:B---3-5:R-:W-:Y:S01]  /*1740*/  FSETP.NEU.AND P1, PT, R2, RZ, PT ;  /* 0x000000ff0200720b */ /* 0x028fe20003f2d000 */
[----:B------:R-:W-:Y:S01]  /*1750*/  IMAD.IADD R8, R12, 0x1, -R5 ;  /* 0x000000010c087824 */ /* 0x000fe200078e0a05 */
[----:B------:R-:W-:Y:S02]  /*1760*/  SHF.R.S32.HI R5, RZ, 0x1f, R4 ;  /* 0x0000001fff057819 */ /* 0x000fe40000011404 */
[----:B------:R-:W-:Y:S01]  /*1770*/  SHF.R.S32.HI R13, RZ, 0x5, R10 ;  /* 0x00000005ff0d7819 */ /* 0x000fe2000001140a */
[----:B------:R-:W-:-:S02]  /*1780*/  IMAD.SHL.U32 R12, R8, 0x2, RZ ;  /* 0x00000002080c7824 */ /* 0x000fc400078e00ff */
[----:B------:R-:W-:-:S03]  /*1790*/  IMAD.WIDE R10, R11, 0x40, R4 ;  /* 0x000000400b0a7825 */ /* 0x000fc600078e0204 */
[----:B------:R-:W-:Y:S01]  /*17a0*/  SHF.R.S32.HI R14, RZ, 0x1f, R12 ;  /* 0x0000001fff0e7819 */ /* 0x000fe2000001140c */
[----:B------:R-:W-:Y:S01]  /*17b0*/  IMAD R5, R13, -0x10, -R3 ;  /* 0xfffffff00d057824 */ /* 0x000fe200078e0a03 */
[----:B------:R-:W-:Y:S01]  /*17c0*/  IADD3 R8, P0, R9, R12, RZ ;  /* 0x0000000c09087210 */ /* 0x000fe20007f1e0ff */
[----:B------:R-:W-:Y:S01]  /*17d0*/  IMAD.WIDE R10, R13, 0x10, R10 ;  /* 0x000000100d0a7825 */ /* 0x000fe200078e020a */
[----:B------:R-:W-:Y:S02]  /*17e0*/  IADD3 R3, -R12, UR5, -R9 ;  /* 0x000000050c037c10 */ /* 0x000fe4000fffe909 */
[----:B------:R-:W-:Y:S02]  /*17f0*/  LEA.HI.X.SX32 R9, R9, R14, 0x1, P0 ;  /* 0x0000000e09097211 */ /* 0x000fe400000f0eff */
[----:B------:R-:W-:Y:S01]  /*1800*/  IADD3 R4, R5, UR4, -R4 ;  /* 0x0000000405047c10 */ /* 0x000fe2000fffe804 */
[-C--:B0-----:R-:W-:Y:S01]  /*1810*/  IMAD R5, R11, R6.reuse, RZ ;  /* 0x000000060b057224 */ /* 0x081fe200078e02ff */
[----:B------:R-:W-:Y:S01]  /*1820*/  ISETP.GT.AND P0, PT, R3, RZ, PT ;  /* 0x000000ff0300720c */ /* 0x000fe20003f04270 */
[----:B------:R-:W-:Y:S01]  /*1830*/  IMAD.WIDE.U32 R12, R10, R6, R8 ;  /* 0x000000060a0c7225 */ /* 0x000fe200078e0008 */
[----:B------:R-:W-:-:S02]  /*1840*/  SHF.L.U64.HI R16, R6, 0x3, R7 ;  /* 0x0000000306107819 */ /* 0x000fc40000010207 */
[----:B------:R-:W-:Y:S01]  /*1850*/  ISETP.GT.AND P2, PT, R4, RZ, P0 ;  /* 0x000000ff0400720c */ /* 0x000fe20000744270 */
[----:B------:R-:W-:Y:S02]  /*1860*/  IMAD R5, R10, R7, R5 ;  /* 0x000000070a057224 */ /* 0x000fe400078e0205 */
[----:B------:R-:W-:Y:S02]  /*1870*/  IMAD.SHL.U32 R17, R6, 0x8, RZ ;  /* 0x0000000806117824 */ /* 0x000fe400078e00ff */
[----:B------:R-:W-:Y:S01]  /*1880*/  IMAD.IADD R19, R13, 0x1, R5 ;  /* 0x000000010d137824 */ /* 0x000fe200078e0205 */
[----:B------:R-:W-:Y:S07]  /*1890*/  @!P1 BRA `(.L_x_28) ;  /* 0x00000018001c9947 */ /* 0x000fee0003800000 */
[----:B------:R-:W-:Y:S01]  /*18a0*/  ULDC.64 UR6, c[0x0][0x630] ;  /* 0x00018c0000067ab9 */ /* 0x000fe20000000a00 */
[----:B------:R-:W-:Y:S01]  /*18b0*/  ULDC.64 UR8, c[0x0][0x628] ;  /* 0x00018a0000087ab9 */ /* 0x000fe20000000a00 */
[----:B------:R-:W-:Y:S01]  /*18c0*/  IMAD R5, R11, UR6, RZ ;  /* 0x000000060b057c24 */ /* 0x000fe2000f8e02ff */
[----:B------:R-:W-:Y:S01]  /*18d0*/  ULDC.64 UR4, c[0x0][0x650] ;  /* 0x0001940000047ab9 */ /* 0x000fe20000000a00 */
[----:B------:R-:W-:-:S04]  /*18e0*/  IMAD.WIDE.U32 R14, R10, UR6, R8 ;  /* 0x000000060a0e7c25 */ /* 0x000fc8000f8e0008 */
[----:B------:R-:W-:Y:S01]  /*18f0*/  IMAD R5, R10, UR7, R5 ;  /* 0x000000070a057c24 */ /* 0x000fe2000f8e0205 */
[----:B------:R-:W-:-:S03]  /*1900*/  LEA R6, P1, R14, UR8, 0x1 ;  /* 0x000000080e067c11 */ /* 0x000fc6000f8208ff */
[----:B------:R-:W-:-:S05]  /*1910*/  IMAD.IADD R7, R15, 0x1, R5 ;  /* 0x000000010f077824 */ /* 0x000fca00078e0205 */
[----:B------:R-:W-:-:S05]  /*1920*/  LEA.HI.X R7, R14, UR9, R7, 0x1, P1 ;  /* 0x000000090e077c11 */ /* 0x000fca00088f0c07 */
[----:B------:R-:W2:Y:S01]  /*1930*/  @P2 LDG.E.LTC128B.U16 R13, desc[UR12][R6.64] ;  /* 0x0000000c060d2981 */ /* 0x000ea2000c1e1520 */
[----:B------:R-:W-:Y:S01]  /*1940*/  LEA R14, P4, R12, UR4, 0x1 ;  /* 0x000000040c0e7c11 */ /* 0x000fe2000f8808ff */
[----:B------:R-:W-:Y:S01]  /*1950*/  BSSY B0, `(.L_x_29) ;  /* 0x000000d000007945 */ /* 0x000fe20003800000 */
[----:B------:R-:W-:-:S04]  /*1960*/  ISETP.GT.AND P1, PT, R3, 0x1, PT ;  /* 0x000000010300780c */ /* 0x000fc80003f24270 */
[----:B------:R-:W-:Y:S01]  /*1970*/  ISETP.GT.AND P3, PT, R4, RZ, P1 ;  /* 0x000000ff0400720c */ /* 0x000fe20000f64270 */
[----:B--2---:R-:W-:-:S05]  /*1980*/  HADD2.F32 R15, -RZ, R13.H0_H0 ;  /* 0x2000000dff0f7230 */ /* 0x004fca0000004100 */
[----:B------:R-:W-:-:S04]  /*1990*/  FMUL R15, R15, R2 ;  /* 0x000000020f0f7220 */ /* 0x000fc80000400000 */
[----:B------:R-:W-:-:S05]  /*19a0*/  FFMA R15, R24, R0, R15 ;  /* 0x00000000180f7223 */ /* 0x000fca000000000f */
[----:B------:R-:W-:Y:S02]  /*19b0*/  F2FP.F16.F32.PACK_AB R18, RZ, R15 ;  /* 0x0000000fff12723e */ /* 0x000fe400000000ff */
[----:B------:R-:W-:Y:S02]  /*19c0*/  LEA.HI.X R15, R12, UR5, R19, 0x1, P4 ;  /* 0x000000050c0f7c11 */ /* 0x000fe4000a0f0c13 */
[----:B------:R-:W-:Y:S02]  /*19d0*/  PRMT R12, R18, 0x7610, R12 ;  /* 0x00007610120c7816 */ /* 0x000fe4000000000c */
[----:B------:R-:W-:-:S03]  /*19e0*/  PRMT R18, R13, 0x7610, R18 ;  /* 0x000076100d127816 */ /* 0x000fc60000000012 */
[----:B------:R0:W-:Y:S01]  /*19f0*/  @P2 STG.E.U16 desc[UR12][R14.64], R12 ;  /* 0x0000000c0e002986 */ /* 0x0001e2000c10150c */
[----:B------:R-:W-:Y:S05]  /*1a00*/  @!P3 BRA `(.L_x_30) ;  /* 0x000000000004b947 */ /* 0x000fea0003800000 */
[----:B------:R1:W5:Y:S02]  /*1a10*/  LDG.E.LTC128B.U16 R18, desc[UR12][R6.64+0x2] ;  /* 0x0000020c06127981 */ /* 0x000364000c1e1520 */
.L_x_30:
[----:B------:R-:W-:Y:S05]  /*1a20*/  BSYNC B0 ;  /* 0x0000000000007941 */ /* 0x000fea0003800000 */
.L_x_29:
[----:B------:R-:W-:Y:S01]  /*1a30*/  USHF.L.U32 UR5, UR6, 0x3, URZ ;  /* 0x0000000306057899 */ /* 0x000fe2000800063f */
[----:B-----5:R-:W-:Y:S01]  /*1a40*/  HADD2.F32 R11, -RZ, R18.H0_H0 ;  /* 0x20000012ff0b7230 */ /* 0x020fe20000004100 */
[----:B------:R-:W-:Y:S01]  /*1a50*/  USHF.L.U64.HI UR4, UR6, 0x3, UR7 ;  /* 0x0000000306047899 */ /* 0x000fe20008010207 */
[----:B------:R-:W-:-:S03]  /*1a60*/  ISETP.GT.AND P0, PT, R4, 0x8, P0 ;  /* 0x000000080400780c */ /* 0x000fc60000704270 */
[----:B0-----:R-:W-:Y:S02]  /*1a70*/  IMAD.U32 R12, RZ, RZ, UR5 ;  /* 0x00000005ff0c7e24 */ /* 0x001fe4000f8e00ff */
[----:B------:R-:W-:Y:S01]  /*1a80*/  FMUL R20, R11, R2 ;  /* 0x000000020b147220 */ /* 0x000fe20000400000 */
[----:B------:R-:W-:-:S03]  /*1a90*/  IMAD.U32 R13, RZ, RZ, UR4 ;  /* 0x00000004ff0d7e24 */ /* 0x000fc6000f8e00ff */
[----:B------:R-:W-:Y:S01]  /*1aa0*/  FFMA R20, R25, R0, R20 ;  /* 0x0000000019147223 */ /* 0x000fe20000000014 */
[----:B------:R-:W-:-:S04]  /*1ab0*/  IMAD.WIDE.U32 R12, R10, UR6, R12 ;  /* 0x000000060a0c7c25 */ /* 0x000fc8000f8e000c */
[----:B------:R-:W-:Y:S02]  /*1ac0*/  F2FP.F16.F32.PACK_AB R20, RZ, R20 ;  /* 0x00000014ff14723e */ /* 0x000fe400000000ff */
[----:B------:R-:W-:Y:S01]  /*1ad0*/  IADD3 R10, P2, R8, R12, RZ ;  /* 0x0000000c080a7210 */ /* 0x000fe20007f5e0ff */
[----:B------:R-:W-:-:S03]  /*1ae0*/  @P3 IMAD.MOV.U32 R12, RZ, RZ, R14 ;  /* 0x000000ffff0c3224 */ /* 0x000fc600078e000e */
[----:B------:R-:W-:Y:S01]  /*1af0*/  IADD3.X R5, R9, R5, R13, P2, !PT ;  /* 0x0000000509057210 */ /* 0x000fe200017fe40d */
[----:B------:R-:W-:Y:S01]  /*1b00*/  @P3 IMAD.MOV.U32 R13, RZ, RZ, R15 ;  /* 0x000000ffff0d3224 */ /* 0x000fe200078e000f */
[----:B------:R-:W-:-:S04]  /*1b10*/  LEA R8, P2, R10, UR8, 0x1 ;  /* 0x000000080a087c11 */ /* 0x000fc8000f8408ff */
[----:B------:R-:W-:Y:S01]  /*1b20*/  LEA.HI.X R9, R10, UR9, R5, 0x1, P2 ;  /* 0x000000090a097c11 */ /* 0x000fe200090f0c05 */
[----:B------:R0:W-:Y:S04]  /*1b30*/  @P3 STG.E.U16 desc[UR12][R12.64+0x2], R20 ;  /* 0x000002140c003986 */ /* 0x0001e8000c10150c */
[----:B------:R-:W2:Y:S01]  /*1b40*/  @P0 LDG.E.LTC128B.U16 R18, desc[UR12][R8.64] ;  /* 0x0000000c08120981 */ /* 0x000ea2000c1e1520 */
[C---:B------:R-:W-:Y:S01]  /*1b50*/  SHF.L.U64.HI R11, R17.reuse, 0x1, R16 ;  /* 0x00000001110b7819 */ /* 0x040fe20000010210 */
[----:B------:R-:W-:Y:S01]  /*1b60*/  BSSY B0, `(.L_x_31) ;  /* 0x000000b000007945 */ /* 0x000fe20003800000 */
[----:B------:R-:W-:Y:S02]  /*1b70*/  LEA R10, P2, R17, R14, 0x1 ;  /* 0x0000000e110a7211 */ /* 0x000fe400078408ff */
[----:B------:R-:W-:-:S03]  /*1b80*/  ISETP.GT.AND P1, PT, R4, 0x8, P1 ;  /* 0x000000080400780c */ /* 0x000fc60000f24270 */
[----:B------:R-:W-:Y:S02]  /*1b90*/  IMAD.X R11, R11, 0x1, R15, P2 ;  /* 0x000000010b0b7824 */ /* 0x000fe400010e060f */
[----:B--2---:R-:W-:-:S05]  /*1ba0*/  HADD2.F32 R5, -RZ, R18.H0_H0 ;  /* 0x20000012ff057230 */ /* 0x004fca0000004100 */
[----:B------:R-:W-:-:S04]  /*1bb0*/  FMUL R5, R5, R2 ;  /* 0x0000000205057220 */ /* 0x000fc80000400000 */
[----:B------:R-:W-:-:S05]  /*1bc0*/  FFMA R5, R26, R0, R5 ;  /* 0x000000001a057223 */ /* 0x000fca0000000005 */
[----:B------:R-:W-:-:S05]  /*1bd0*/  F2FP.F16.F32.PACK_AB R5, RZ, R5 ;  /* 0x00000005ff05723e */ /* 0x000fca00000000ff */
[----:B------:R0:W-:Y:S01]  /*1be0*/  @P0 STG.E.U16 desc[UR12][R10.64], R5 ;  /* 0x000000050a000986 */ /* 0x0001e2000c10150c */
[----:B------:R-:W-:Y:S05]  /*1bf0*/  @!P1 BRA `(.L_x_32) ;  /* 0x0000000000049947 */ /* 0x000fea0003800000 */
[----:B------:R2:W5:Y:S02]  /*1c00*/  LDG.E.LTC128B.U16 R18, desc[UR12][R8.64+0x2] ;  /* 0x0000020c08127981 */ /* 0x000564000c1e1520 */
.L_x_32:
[----:B------:R-:W-:Y:S05]  /*1c10*/  BSYNC B0 ;  /* 0x0000000000007941 */ /* 0x000fea0003800000 */
.L_x_31:
[----:B0----5:R-:W-:Y:S01]  /*1c20*/  HADD2.F32 R5, -RZ, R18.H0_H0 ;  /* 0x20000012ff057230 */ /* 0x021fe20000004100 */
[----:B------:R-:W-:Y:S01]  /*1c30*/  ISETP.GT.AND P0, PT, R3, 0x8, PT ;  /* 0x000000080300780c */ /* 0x000fe20003f04270 */
[----:B------:R-:W-:Y:S03]  /*1c40*/  BSSY B0, `(.L_x_33) ;  /* 0x0000008000007945 */ /* 0x000fe60003800000 */
[----:B------:R-:W-:Y:S01]  /*1c50*/  FMUL R12, R5, R2 ;  /* 0x00000002050c7220 */ /* 0x000fe20000400000 */
[----:B------:R-:W-:-:S03]  /*1c60*/  ISETP.GT.AND P2, PT, R4, RZ, P0 ;  /* 0x000000ff0400720c */ /* 0x000fc60000744270 */
[----:B------:R-:W-:-:S05]  /*1c70*/  FFMA R12, R27, R0, R12 ;  /* 0x000000001b0c7223 */ /* 0x000fca000000000c */
[----:B------:R-:W-:-:S05]  /*1c80*/  F2FP.F16.F32.PACK_AB R12, RZ, R12 ;  /* 0x0000000cff0c723e */ /* 0x000fca00000000ff */
[----:B------:R0:W-:Y:S01]  /*1c90*/  @P1 STG.E.U16 desc[UR12][R10.64+0x2], R12 ;  /* 0x0000020c0a001986 */ /* 0x0001e2000c10150c */
[----:B------:R-:W-:Y:S05]  /*1ca0*/  @!P2 BRA `(.L_x_34) ;  /* 0x000000000004a947 */ /* 0x000fea0003800000 */
[----:B------:R3:W5:Y:S02]  /*1cb0*/  LDG.E.LTC128B.U16 R18, desc[UR12][R6.64+0x10] ;  /* 0x0000100c06127981 */ /* 0x000764000c1e1520 */
.L_x_34:
[----:B------:R-:W-:Y:S05]  /*1cc0*/  BSYNC B0 ;  /* 0x0000000000007941 */ /* 0x000fea0003800000 */
.L_x_33:
[----:B-----5:R-:W-:Y:S01]  /*1cd0*/  HADD2.F32 R5, -RZ, R18.H0_H0 ;  /* 0x20000012ff057230 */ /* 0x020fe20000004100 */
[----:B------:R-:W-:Y:S01]  /*1ce0*/  ISETP.GT.AND P1, PT, R3, 0x9, PT ;  /* 0x000000090300780c */ /* 0x000fe20003f24270 */
[----:B0-----:R-:W-:Y:S01]  /*1cf0*/  @P2 IMAD.MOV.U32 R12, RZ, RZ, R14 ;  /* 0x000000ffff0c2224 */ /* 0x001fe200078e000e */
[----:B------:R-:W-:Y:S01]  /*1d00*/  BSSY B0, `(.L_x_35) ;  /* 0x0000009000007945 */ /* 0x000fe20003800000 */
[----:B------:R-:W-:Y:S02]  /*1d10*/  @P2 IMAD.MOV.U32 R13, RZ, RZ, R15 ;  /* 0x000000ffff0d2224 */ /* 0x000fe400078e000f */
[----:B------:R-:W-:Y:S01]  /*1d20*/  FMUL R5, R5, R2 ;  /* 0x0000000205057220 */ /* 0x000fe20000400000 */
[----:B------:R-:W-:-:S03]  /*1d30*/  ISETP.GT.AND P3, PT, R4, RZ, P1 ;  /* 0x000000ff0400720c */ /* 0x000fc60000f64270 */
[----:B------:R-:W-:-:S05]  /*1d40*/  FFMA R5, R28, R0, R5 ;  /* 0x000000001c057223 */ /* 0x000fca0000000005 */
[----:B------:R-:W-:-:S05]  /*1d50*/  F2FP.F16.F32.PACK_AB R5, RZ, R5 ;  /* 0x00000005ff05723e */ /* 0x000fca00000000ff */
[----:B------:R0:W-:Y:S01]  /*1d60*/  @P2 STG.E.U16 desc[UR12][R12.64+0x10], R5 ;  /* 0x000010050c002986 */ /* 0x0001e2000c10150c */
[----:B------:R-:W-:Y:S05]  /*1d70*/  @!P3 BRA `(.L_x_36) ;  /* 0x000000000004b947 */ /* 0x000fea0003800000 */
[----:B------:R4:W5:Y:S02]  /*1d80*/  LDG.E.LTC128B.U16 R18, desc[UR12][R6.64+0x12] ;  /* 0x0000120c06127981 */ /* 0x000964000c1e1520 */
.L_x_36:
[----:B------:R-:W-:Y:S05]  /*1d90*/  BSYNC B0 ;  /* 0x0000000000007941 */ /* 0x000fea0003800000 */
.L_x_35:
[----:B0----5:R-:W-:Y:S01]  /*1da0*/  HADD2.F32 R5, -RZ, R18.H0_H0 ;  /* 0x20000012ff057230 */ /* 0x021fe20000004100 */
[----:B------:R-:W-:Y:S01]  /*1db0*/  ISETP.GT.AND P0, PT, R4, 0x8, P0 ;  /* 0x000000080400780c */ /* 0x000fe20000704270 */
[----:B------:R-:W-:Y:S01]  /*1dc0*/  @P3 IMAD.MOV.U32 R13, RZ, RZ, R15 ;  /* 0x000000ffff0d3224 */ /* 0x000fe200078e000f */
[----:B------:R-:W-:Y:S02]  /*1dd0*/  BSSY B0, `(.L_x_37) ;  /* 0x0000009000007945 */ /* 0x000fe40003800000 */
[----:B------:R-:W-:-:S04]  /*1de0*/  FMUL R12, R5, R2 ;  /* 0x00000002050c7220 */ /* 0x000fc80000400000 */
[----:B------:R-:W-:-:S05]  /*1df0*/  FFMA R12, R29, R0, R12 ;  /* 0x000000001d0c7223 */ /* 0x000fca000000000c */
[----:B------:R-:W-:-:S04]  /*1e00*/  F2FP.F16.F32.PACK_AB R12, RZ, R12 ;  /* 0x0000000cff0c723e */ /* 0x000fc800000000ff */
[----:B------:R-:W-:Y:S01]  /*1e10*/  PRMT R5, R12, 0x7610, R5 ;  /* 0x000076100c057816 */ /* 0x000fe20000000005 */
[----:B------:R-:W-:-:S05]  /*1e20*/  @P3 IMAD.MOV.U32 R12, RZ, RZ, R14 ;  /* 0x000000ffff0c3224 */ /* 0x000fca00078e000e */
[----:B------:R0:W-:Y:S01]  /*1e30*/  @P3 STG.E.U16 desc[UR12][R12.64+0x12], R5 ;  /* 0x000012050c003986 */ /* 0x0001e2000c10150c */
[----:B------:R-:W-:Y:S05]  /*1e40*/  @!P0 BRA `(.L_x_38) ;  /* 0x0000000000048947 */ /* 0x000fea0003800000 */
[----:B------:R0:W5:Y:S02]  /*1e50*/  LDG.E.LTC128B.U16 R18, desc[UR12][R8.64+0x10] ;  /* 0x0000100c08127981 */ /* 0x000164000c1e1520 */
.L_x_38:
[----:B------:R-:W-:Y:S05]  /*1e60*/  BSYNC B0 ;  /* 0x0000000000007941 */ /* 0x000fea0003800000 */
.L_x_37:
[----:B0----5:R-:W-:Y:S01]  /*1e70*/  HADD2.F32 R5, -RZ, R18.H0_H0 ;  /* 0x20000012ff057230 */ /* 0x021fe20000004100 */
[----:B------:R-:W-:Y:S01]  /*1e80*/  ISETP.GT.AND P1, PT, R4, 0x8, P1 ;  /* 0x000000080400780c */ /* 0x000fe20000f24270 */
[----:B------:R-:W-:Y:S03]  /*1e90*/  BSSY B0, `(.L_x_39) ;  /* 0x0000007000007945 */ /* 0x000fe60003800000 */
[----:B------:R-:W-:-:S04]  /*1ea0*/  FMUL R5, R5, R2 ;  /* 0x0000000205057220 */ /* 0x000fc80000400000 */
[----:B------:R-:W-:-:S05]  /*1eb0*/  FFMA R5, R30, R0, R5 ;  /* 0x000000001e057223 */ /* 0x000fca0000000005 */
[----:B------:R-:W-:-:S05]  /*1ec0*/  F2FP.F16.F32.PACK_AB R5, RZ, R5 ;  /* 0x00000005ff05723e */ /* 0x000fca00000000ff */
[----:B------:R0:W-:Y:S01]  /*1ed0*/  @P0 STG.E.U16 desc[UR12][R10.64+0x10], R5 ;  /* 0x000010050a000986 */ /* 0x0001e2000c10150c */
[----:B------:R-:W-:Y:S05]  /*1ee0*/  @!P1 BRA `(.L_x_40) ;  /* 0x0000000000049947 */ /* 0x000fea0003800000 */
[----:B------:R0:W5:Y:S02]  /*1ef0*/  LDG.E.LTC128B.U16 R18, desc[UR12][R8.64+0x12] ;  /* 0x0000120c08127981 */ /* 0x000164000c1e1520 */
.L_x_40:
[----:B------:R-:W-:Y:S05]  /*1f00*/  BSYNC B0 ;  /* 0x0000000000007941 */ /* 0x000fea0003800000 */
.L_x_39:
        /* <DEDUP_REMOVED lines=10> */
.L_x_42:
[----:B------:R-:W-:Y:S05]  /*1fb0*/  BSYNC B0 ;  /* 0x0000000000007941 */ /* 0x000fea0003800000 */
.L_x_41:
        /* <DEDUP_REMOVED lines=12> */
.L_x_44:
[----:B------:R-:W-:Y:S05]  /*2080*/  BSYNC B0 ;  /* 0x0000000000007941 */ /* 0x000fea0003800000 */
.L_x_43:
        /* <DEDUP_REMOVED lines=12> */
.L_x_46:
[----:B------:R-:W-:Y:S05]  /*2150*/  BSYNC B0 ;  /* 0x0000000000007941 */ /* 0x000fea0003800000 */
.L_x_45:
        /* <DEDUP_REMOVED lines=9> */
.L_x_48:
[----:B------:R-:W-:Y:S05]  /*21f0*/  BSYNC B0 ;  /* 0x0000000000007941 */ /* 0x000fea0003800000 */
.L_x_47:
        /* <DEDUP_REMOVED lines=10> */
.L_x_50:
[----:B------:R-:W-:Y:S05]  /*22a0*/  BSYNC B0 ;  /* 0x0000000000007941 */ /* 0x000fea0003800000 */
.L_x_49:
        /* <DEDUP_REMOVED lines=12> */
.L_x_52:
[----:B------:R-:W-:Y:S05]  /*2370*/  BSYNC B0 ;  /* 0x0000000000007941 */ /* 0x000fea0003800000 */
.L_x_51:
        /* <DEDUP_REMOVED lines=12> */
.L_x_54:
[----:B------:R-:W-:Y:S05]  /*2440*/  BSYNC B0 ;  /* 0x0000000000007941 */ /* 0x000fea0003800000 */
.L_x_53:
        /* <DEDUP_REMOVED lines=9> */
.L_x_56:
[----:B------:R-:W-:Y:S05]  /*24e0*/  BSYNC B0 ;  /* 0x0000000000007941 */ /* 0x000fea0003800000 */
.L_x_55:
        /* <DEDUP_REMOVED lines=10> */
.L_x_58:
[----:B------:R-:W-:Y:S05]  /*2590*/  BSYNC B0 ;  /* 0x0000000000007941 */ /* 0x000fea0003800000 */
.L_x_57:
        /* <DEDUP_REMOVED lines=12> */
.L_x_60:
[----:B------:R-:W-:Y:S05]  /*2660*/  BSYNC B0 ;  /* 0x0000000000007941 */ /* 0x000fea0003800000 */
.L_x_59:
        /* <DEDUP_REMOVED lines=12> */
.L_x_62:
[----:B------:R-:W-:Y:S05]  /*2730*/  BSYNC B0 ;  /* 0x0000000000007941 */ /* 0x000fea0003800000 */
.L_x_61:
        /* <DEDUP_REMOVED lines=9> */
.L_x_64:
[----:B------:R-:W-:Y:S05]  /*27d0*/  BSYNC B0 ;  /* 0x0000000000007941 */ /* 0x000fea0003800000 */
.L_x_63:
        /* <DEDUP_REMOVED lines=10> */
.L_x_66:
[----:B------:R-:W-:Y:S05]  /*2880*/  BSYNC B0 ;  /* 0x0000000000007941 */ /* 0x000fea0003800000 */
.L_x_65:
        /* <DEDUP_REMOVED lines=12> */
.L_x_68:
[----:B------:R-:W-:Y:S05]  /*2950*/  BSYNC B0 ;  /* 0x0000000000007941 */ /* 0x000fea0003800000 */
.L_x_67:
        /* <DEDUP_REMOVED lines=12> */
.L_x_70:
[----:B------:R-:W-:Y:S05]  /*2a20*/  BSYNC B0 ;  /* 0x0000000000007941 */ /* 0x000fea0003800000 */
.L_x_69:
        /* <DEDUP_REMOVED lines=9> */
.L_x_72:
[----:B------:R-:W-:Y:S05]  /*2ac0*/  BSYNC B0 ;  /* 0x0000000000007941 */ /* 0x000fea0003800000 */
.L_x_71:
        /* <DEDUP_REMOVED lines=10> */
.L_x_74:
[----:B------:R-:W-:Y:S05]  /*2b70*/  BSYNC B0 ;  /* 0x0000000000007941 */ /* 0x000fea0003800000 */
.L_x_73:
        /* <DEDUP_REMOVED lines=12> */
.L_x_76:
[----:B------:R-:W-:Y:S05]  /*2c40*/  BSYNC B0 ;  /* 0x0000000000007941 */ /* 0x000fea0003800000 */
.L_x_75:
        /* <DEDUP_REMOVED lines=12> */
.L_x_78:
[----:B------:R-:W-:Y:S05]  /*2d10*/  BSYNC B0 ;  /* 0x0000000000007941 */ /* 0x000fea0003800000 */
.L_x_77:
        /* <DEDUP_REMOVED lines=9> */
.L_x_80:
[----:B------:R-:W-:Y:S05]  /*2db0*/  BSYNC B0 ;  /* 0x0000000000007941 */ /* 0x000fea0003800000 */
.L_x_79:
        /* <DEDUP_REMOVED lines=10> */
.L_x_82:
[----:B------:R-:W-:Y:S05]  /*2e60*/  BSYNC B0 ;  /* 0x0000000000007941 */ /* 0x000fea0003800000 */
.L_x_81:
        /* <DEDUP_REMOVED lines=12> */
.L_x_84:
[----:B------:R-:W-:Y:S05]  /*2f30*/  BSYNC B0 ;  /* 0x0000000000007941 */ /* 0x000fea0003800000 */
.L_x_83:
[----:B-----5:R-:W-:Y:S01]  /*2f40*/  HADD2.F32 R3, -RZ, R18.H0_H0 ;  /* 0x20000012ff037230 */ /* 0x020fe20000004100 */
[----:B------:R-:W-:Y:S01]  /*2f50*/  ISETP.GT.AND P0, PT, R4, 0x8, P0 ;  /* 0x000000080400780c */ /* 0x000fe20000704270 */
[----:B------:R-:W-:Y:S03]  /*2f60*/  BSSY B0, `(.L_x_85) ;  /* 0x0000007000007945 */ /* 0x000fe60003800000 */
[----:B01-34-:R-:W-:-:S04]  /*2f70*/  FMUL R6, R3, R2 ;  /* 0x0000000203067220 */ /* 0x01bfc80000400000 */
[----:B------:R-:W-:-:S05]  /*2f80*/  FFMA R6, R53, R0, R6 ;  /* 0x0000000035067223 */ /* 0x000fca0000000006 */
[----:B------:R-:W-:-:S05]  /*2f90*/  F2FP.F16.F32.PACK_AB R6, RZ, R6 ;  /* 0x00000006ff06723e */ /* 0x000fca00000000ff */
[----:B------:R0:W-:Y:S01]  /*2fa0*/  @P3 STG.E.U16 desc[UR12][R14.64+0x72], R6 ;  /* 0x000072060e003986 */ /* 0x0001e2000c10150c */
[----:B------:R-:W-:Y:S05]  /*2fb0*/  @!P0 BRA `(.L_x_86) ;  /* 0x0000000000048947 */ /* 0x000fea0003800000 */
[----:B------:R1:W5:Y:S02]  /*2fc0*/  LDG.E.LTC128B.U16 R18, desc[UR12][R8.64+0x70] ;  /* 0x0000700c08127981 */ /* 0x000364000c1e1520 */
.L_x_86:
[----:B------:R-:W-:Y:S05]  /*2fd0*/  BSYNC B0 ;  /* 0x0000000000007941 */ /* 0x000fea0003800000 */
.L_x_85:
[----:B-----5:R-:W-:Y:S01]  /*2fe0*/  HADD2.F32 R3, -RZ, R18.H0_H0 ;  /* 0x20000012ff037230 */ /* 0x020fe20000004100 */
[----:B------:R-:W-:Y:S01]  /*2ff0*/  ISETP.GT.AND P1, PT, R4, 0x8, P1 ;  /* 0x000000080400780c */ /* 0x000fe20000f24270 */
[----:B------:R-:W-:Y:S01]  /*3000*/  @P0 IMAD.MOV.U32 R4, RZ, RZ, R10 ;  /* 0x000000ffff040224 */ /* 0x000fe200078e000a */
[----:B------:R-:W-:Y:S01]  /*3010*/  BSSY B0, `(.L_x_87) ;  /* 0x0000008000007945 */ /* 0x000fe20003800000 */
[----:B------:R-:W-:Y:S02]  /*3020*/  @P0 IMAD.MOV.U32 R5, RZ, RZ, R11 ;  /* 0x000000ffff050224 */ /* 0x000fe400078e000b */
[----:B------:R-:W-:-:S04]  /*3030*/  FMUL R3, R3, R2 ;  /* 0x0000000203037220 */ /* 0x000fc80000400000 */
[----:B------:R-:W-:-:S05]  /*3040*/  FFMA R3, R54, R0, R3 ;  /* 0x0000000036037223 */ /* 0x000fca0000000003 */
[----:B------:R-:W-:-:S05]  /*3050*/  F2FP.F16.F32.PACK_AB R3, RZ, R3 ;  /* 0x00000003ff03723e */ /* 0x000fca00000000ff */
[----:B------:R3:W-:Y:S01]  /*3060*/  @P0 STG.E.U16 desc[UR12][R4.64+0x70], R3 ;  /* 0x0000700304000986 */ /* 0x0007e2000c10150c */
[----:B------:R-:W-:Y:S05]  /*3070*/  @!P1 BRA `(.L_x_88) ;  /* 0x0000000000049947 */ /* 0x000fea0003800000 */
[----:B------:R4:W5:Y:S02]  /*3080*/  LDG.E.LTC128B.U16 R18, desc[UR12][R8.64+0x72] ;  /* 0x0000720c08127981 */ /* 0x000964000c1e1520 */
.L_x_88:
[----:B------:R-:W-:Y:S05]  /*3090*/  BSYNC B0 ;  /* 0x0000000000007941 */ /* 0x000fea0003800000 */
.L_x_87:
[----:B---3-5:R-:W-:-:S05]  /*30a0*/  HADD2.F32 R3, -RZ, R18.H0_H0 ;  /* 0x20000012ff037230 */ /* 0x028fca0000004100 */
[----:B------:R-:W-:-:S04]  /*30b0*/  FMUL R2, R3, R2 ;  /* 0x0000000203027220 */ /* 0x000fc80000400000 */
[----:B------:R-:W-:Y:S01]  /*30c0*/  FFMA R2, R55, R0, R2 ;  /* 0x0000000037027223 */ /* 0x000fe20000000002 */
[----:B------:R-:W-:Y:S06]  /*30d0*/  @!P1 EXIT ;  /* 0x000000000000994d */ /* 0x000fec0003800000 */
[----:B------:R-:W-:-:S05]  /*30e0*/  F2FP.F16.F32.PACK_AB R2, RZ, R2 ;  /* 0x00000002ff02723e */ /* 0x000fca00000000ff */
[----:B------:R-:W-:Y:S01]  /*30f0*/  STG.E.U16 desc[UR12][R10.64+0x72], R2 ;  /* 0x000072020a007986 */ /* 0x000fe2000c10150c */
[----:B------:R-:W-:Y:S05]  /*3100*/  EXIT ;  /* 0x000000000000794d */ /* 0x000fea0003800000 */
.L_x_28:
[----:B------:R-:W-:Y:S01]  /*3110*/  ISETP.GT.AND P3, PT, R3, 0x1, PT ;  /* 0x000000010300780c */ /* 0x000fe20003f64270 */
[----:B------:R-:W-:Y:S01]  /*3120*/  ULDC.64 UR4, c[0x0][0x650] ;  /* 0x0001940000047ab9 */ /* 0x000fe20000000a00 */
[-C--:B------:R-:W-:Y:S01]  /*3130*/  FMUL R24, R24, R0.reuse ;  /* 0x0000000018187220 */ /* 0x080fe20000400000 */
[-C--:B------:R-:W-:Y:S01]  /*3140*/  FMUL R25, R25, R0.reuse ;  /* 0x0000000019197220 */ /* 0x080fe20000400000 */
[----:B------:R-:W-:Y:S01]  /*3150*/  ISETP.GT.AND P4, PT, R4, RZ, P3 ;  /* 0x000000ff0400720c */ /* 0x000fe20001f84270 */
[-C--:B------:R-:W-:Y:S01]  /*3160*/  FMUL R26, R26, R0.reuse ;  /* 0x000000001a1a7220 */ /* 0x080fe20000400000 */
[----:B------:R-:W-:Y:S01]  /*3170*/  LEA R6, P1, R12, UR4, 0x1 ;  /* 0x000000040c067c11 */ /* 0x000fe2000f8208ff */
[----:B------:R-:W-:Y:S01]  /*3180*/  FMUL R27, R27, R0 ;  /* 0x000000001b1b7220 */ /* 0x000fe20000400000 */
[----:B------:R-:W-:Y:S01]  /*3190*/  F2FP.F16.F32.PACK_AB R24, RZ, R24 ;  /* 0x00000018ff18723e */ /* 0x000fe200000000ff */
[-C--:B------:R-:W-:Y:S01]  /*31a0*/  FMUL R28, R28, R0.reuse ;  /* 0x000000001c1c7220 */ /* 0x080fe20000400000 */
[----:B------:R-:W-:Y:S01]  /*31b0*/  LEA.HI.X R7, R12, UR5, R19, 0x1, P1 ;  /* 0x000000050c077c11 */ /* 0x000fe200088f0c13 */
[-C--:B------:R-:W-:Y:S01]  /*31c0*/  FMUL R29, R29, R0.reuse ;  /* 0x000000001d1d7220 */ /* 0x080fe20000400000 */
[----:B------:R-:W-:Y:S01]  /*31d0*/  F2FP.F16.F32.PACK_AB R25, RZ, R25 ;  /* 0x00000019ff19723e */ /* 0x000fe200000000ff */
[-C--:B------:R-:W-:Y:S01]  /*31e0*/  FMUL R30, R30, R0.reuse ;  /* 0x000000001e1e7220 */ /* 0x080fe20000400000 */
[----:B------:R-:W-:Y:S01]  /*31f0*/  SHF.L.U64.HI R5, R17, 0x1, R16 ;  /* 0x0000000111057819 */ /* 0x000fe20000010210 */
[----:B------:R-:W-:Y:S01]  /*3200*/  @P2 STG.E.U16 desc[UR12][R6.64], R24 ;  /* 0x0000001806002986 */ /* 0x000fe2000c10150c */
[----:B------:R-:W-:Y:S01]  /*3210*/  ISETP.GT.AND P2, PT, R4, 0x8, P0 ;  /* 0x000000080400780c */ /* 0x000fe20000744270 */
[----:B------:R-:W-:Y:S01]  /*3220*/  FMUL R31, R31, R0 ;  /* 0x000000001f1f7220 */ /* 0x000fe20000400000 */
[----:B------:R-:W-:Y:S01]  /*3230*/  ISETP.GT.AND P1, PT, R3, 0x8, PT ;  /* 0x000000080300780c */ /* 0x000fe20003f24270 */
[----:B------:R-:W-:Y:S01]  /*3240*/  @P4 STG.E.U16 desc[UR12][R6.64+0x2], R25 ;  /* 0x0000021906004986 */ /* 0x000fe2000c10150c */
[----:B------:R-:W-:Y:S01]  /*3250*/  LEA R8, P4, R17, R6, 0x1 ;  /* 0x0000000611087211 */ /* 0x000fe200078808ff */
[-C--:B------:R-:W-:Y:S01]  /*3260*/  FMUL R32, R32, R0.reuse ;  /* 0x0000000020207220 */ /* 0x080fe20000400000 */
[C---:B------:R-:W-:Y:S01]  /*3270*/  ISETP.GT.AND P3, PT, R4.reuse, 0x8, P3 ;  /* 0x000000080400780c */ /* 0x040fe20001f64270 */
[-C--:B------:R-:W-:Y:S01]  /*3280*/  FMUL R33, R33, R0.reuse ;  /* 0x0000000021217220 */ /* 0x080fe20000400000 */
[----:B------:R-:W-:Y:S01]  /*3290*/  ISETP.GT.AND P0, PT, R3, 0x9, PT ;  /* 0x000000090300780c */ /* 0x000fe20003f04270 */
[----:B------:R-:W-:Y:S01]  /*32a0*/  IMAD.X R9, R5, 0x1, R7, P4 ;  /* 0x0000000105097824 */ /* 0x000fe200020e0607 */
[----:B------:R-:W-:Y:S01]  /*32b0*/  ISETP.GT.AND P5, PT, R4, RZ, P1 ;  /* 0x000000ff0400720c */ /* 0x000fe20000fa4270 */
[-C--:B------:R-:W-:Y:S01]  /*32c0*/  FMUL R34, R34, R0.reuse ;  /* 0x0000000022227220 */ /* 0x080fe20000400000 */
[----:B------:R-:W-:Y:S01]  /*32d0*/  ISETP.GT.AND P4, PT, R4, RZ, P0 ;  /* 0x000000ff0400720c */ /* 0x000fe20000784270 */
[----:B------:R-:W-:Y:S01]  /*32e0*/  FMUL R35, R35, R0 ;  /* 0x0000000023237220 */ /* 0x000fe20000400000 */
[----:B------:R-:W-:Y:S01]  /*32f0*/  F2FP.F16.F32.PACK_AB R26, RZ, R26 ;  /* 0x0000001aff1a723e */ /* 0x000fe200000000ff */
[-C--:B------:R-:W-:Y:S01]  /*3300*/  FMUL R36, R36, R0.reuse ;  /* 0x0000000024247220 */ /* 0x080fe20000400000 */
[----:B------:R-:W-:Y:S01]  /*3310*/  F2FP.F16.F32.PACK_AB R27, RZ, R27 ;  /* 0x0000001bff1b723e */ /* 0x000fe200000000ff */
[----:B------:R-:W-:Y:S01]  /*3320*/  FMUL R37, R37, R0 ;  /* 0x0000000025257220 */ /* 0x000fe20000400000 */
[----:B------:R-:W-:Y:S01]  /*3330*/  F2FP.F16.F32.PACK_AB R28, RZ, R28 ;  /* 0x0000001cff1c723e */ /* 0x000fe200000000ff */
[----:B------:R-:W-:Y:S01]  /*3340*/  @P2 STG.E.U16 desc[UR12][R8.64], R26 ;  /* 0x0000001a08002986 */ /* 0x000fe2000c10150c */
[----:B------:R-:W-:Y:S01]  /*3350*/  F2FP.F16.F32.PACK_AB R29, RZ, R29 ;  /* 0x0000001dff1d723e */ /* 0x000fe200000000ff */
[-C--:B------:R-:W-:Y:S01]  /*3360*/  FMUL R38, R38, R0.reuse ;  /* 0x0000000026267220 */ /* 0x080fe20000400000 */
[C---:B------:R-:W-:Y:S01]  /*3370*/  ISETP.GT.AND P1, PT, R4.reuse, 0x8, P1 ;  /* 0x000000080400780c */ /* 0x040fe20000f24270 */
[----:B------:R-:W-:Y:S01]  /*3380*/  @P3 STG.E.U16 desc[UR12][R8.64+0x2], R27 ;  /* 0x0000021b08003986 */ /* 0x000fe2000c10150c */
[----:B------:R-:W-:Y:S01]  /*3390*/  ISETP.GT.AND P3, PT, R3, 0x10, PT ;  /* 0x000000100300780c */ /* 0x000fe20003f64270 */
[-C--:B------:R-:W-:Y:S01]  /*33a0*/  FMUL R39, R39, R0.reuse ;  /* 0x0000000027277220 */ /* 0x080fe20000400000 */
[----:B------:R-:W-:Y:S01]  /*33b0*/  ISETP.GT.AND P2, PT, R4, 0x8, P0 ;  /* 0x000000080400780c */ /* 0x000fe20000744270 */
[----:B------:R-:W-:Y:S01]  /*33c0*/  @P5 STG.E.U16 desc[UR12][R6.64+0x10], R28 ;  /* 0x0000101c06005986 */ /* 0x000fe2000c10150c */
[----:B------:R-:W-:Y:S01]  /*33d0*/  ISETP.GT.AND P0, PT, R3, 0x11, PT ;  /* 0x000000110300780c */ /* 0x000fe20003f04270 */
[----:B------:R-:W-:Y:S01]  /*33e0*/  FMUL R40, R40, R0 ;  /* 0x0000000028287220 */ /* 0x000fe20000400000 */
[----:B------:R-:W-:Y:S01]  /*33f0*/  F2FP.F16.F32.PACK_AB R30, RZ, R30 ;  /* 0x0000001eff1e723e */ /* 0x000fe200000000ff */
[----:B------:R-:W-:Y:S01]  /*3400*/  @P4 STG.E.U16 desc[UR12][R6.64+0x12], R29 ;  /* 0x0000121d06004986 */ /* 0x000fe2000c10150c */
[C---:B------:R-:W-:Y:S01]  /*3410*/  ISETP.GT.AND P4, PT, R4.reuse, RZ, P3 ;  /* 0x000000ff0400720c */ /* 0x040fe20001f84270 */
[-C--:B------:R-:W-:Y:S01]  /*3420*/  FMUL R41, R41, R0.reuse ;  /* 0x0000000029297220 */ /* 0x080fe20000400000 */
[----:B------:R-:W-:Y:S01]  /*3430*/  ISETP.GT.AND P5, PT, R4, RZ, P0 ;  /* 0x000000ff0400720c */ /* 0x000fe200007a4270 */
[----:B------:R-:W-:Y:S01]  /*3440*/  @P1 STG.E.U16 desc[UR12][R8.64+0x10], R30 ;  /* 0x0000101e08001986 */ /* 0x000fe2000c10150c */
[----:B------:R-:W-:Y:S01]  /*3450*/  F2FP.F16.F32.PACK_AB R31, RZ, R31 ;  /* 0x0000001fff1f723e */ /* 0x000fe200000000ff */
[----:B------:R-:W-:Y:S01]  /*3460*/  FMUL R42, R42, R0 ;  /* 0x000000002a2a7220 */ /* 0x000fe20000400000 */
[----:B------:R-:W-:Y:S01]  /*3470*/  F2FP.F16.F32.PACK_AB R32, RZ, R32 ;  /* 0x00000020ff20723e */ /* 0x000fe200000000ff */
[-C--:B------:R-:W-:Y:S01]  /*3480*/  FMUL R43, R43, R0.reuse ;  /* 0x000000002b2b7220 */ /* 0x080fe20000400000 */
[----:B------:R-:W-:Y:S01]  /*3490*/  F2FP.F16.F32.PACK_AB R33, RZ, R33 ;  /* 0x00000021ff21723e */ /* 0x000fe200000000ff */
[----:B------:R-:W-:Y:S01]  /*34a0*/  @P2 STG.E.U16 desc[UR12][R8.64+0x12], R31 ;  /* 0x0000121f08002986 */ /* 0x000fe2000c10150c */
[----:B------:R-:W-:Y:S01]  /*34b0*/  ISETP.GT.AND P3, PT, R4, 0x8, P3 ;  /* 0x000000080400780c */ /* 0x000fe20001f64270 */
[-C--:B------:R-:W-:Y:S01]  /*34c0*/  FMUL R44, R44, R0.reuse ;  /* 0x000000002c2c7220 */ /* 0x080fe20000400000 */
[----:B------:R-:W-:Y:S01]  /*34d0*/  ISETP.GT.AND P1, PT, R3, 0x18, PT ;  /* 0x000000180300780c */ /* 0x000fe20003f24270 */
[----:B------:R-:W-:Y:S01]  /*34e0*/  @P4 STG.E.U16 desc[UR12][R6.64+0x20], R32 ;  /* 0x0000202006004986 */ /* 0x000fe2000c10150c */
[C---:B------:R-:W-:Y:S01]  /*34f0*/  ISETP.GT.AND P0, PT, R4.reuse, 0x8, P0 ;  /* 0x000000080400780c */ /* 0x040fe20000704270 */
[-C--:B------:R-:W-:Y:S01]  /*3500*/  FMUL R45, R45, R0.reuse ;  /* 0x000000002d2d7220 */ /* 0x080fe20000400000 */
[----:B------:R-:W-:Y:S01]  /*3510*/  ISETP.GT.AND P2, PT, R3, 0x19, PT ;  /* 0x000000190300780c */ /* 0x000fe20003f44270 */
[----:B------:R-:W-:Y:S01]  /*3520*/  @P5 STG.E.U16 desc[UR12][R6.64+0x22], R33 ;  /* 0x0000222106005986 */ /* 0x000fe2000c10150c */
        /* <DEDUP_REMOVED lines=12> */
[----:B------:R-:W-:Y:S01]  /*35f0*/  ISETP.GT.AND P3, PT, R3, 0x20, PT ;  /* 0x000000200300780c */ /* 0x000fe20003f64270 */
[----:B------:R-:W-:Y:S01]  /*3600*/  @P0 STG.E.U16 desc[UR12][R8.64+0x22], R35 ;  /* 0x0000222308000986 */ /* 0x000fe2000c10150c */
[C---:B------:R-:W-:Y:S01]  /*3610*/  ISETP.GT.AND P1, PT, R4.reuse, 0x8, P1 ;  /* 0x000000080400780c */ /* 0x040fe20000f24270 */
[-C--:B------:R-:W-:Y:S01]  /*3620*/  FMUL R51, R51, R0.reuse ;  /* 0x0000000033337220 */ /* 0x080fe20000400000 */
[----:B------:R-:W-:Y:S01]  /*3630*/  ISETP.GT.AND P0, PT, R3, 0x21, PT ;  /* 0x000000210300780c */ /* 0x000fe20003f04270 */
[----:B------:R-:W-:Y:S01]  /*3640*/  @P4 STG.E.U16 desc[UR12][R6.64+0x30], R36 ;  /* 0x0000302406004986 */ /* 0x000fe2000c10150c */
[----:B------:R-:W-:Y:S01]  /*3650*/  ISETP.GT.AND P2, PT, R4, 0x8, P2 ;  /* 0x000000080400780c */ /* 0x000fe20001744270 */
[-C--:B------:R-:W-:Y:S01]  /*3660*/  FMUL R52, R52, R0.reuse ;  /* 0x0000000034347220 */ /* 0x080fe20000400000 */
[C---:B------:R-:W-:Y:S01]  /*3670*/  ISETP.GT.AND P4, PT, R4.reuse, RZ, P3 ;  /* 0x000000ff0400720c */ /* 0x040fe20001f84270 */
[----:B------:R-:W-:Y:S01]  /*3680*/  @P5 STG.E.U16 desc[UR12][R6.64+0x32], R37 ;  /* 0x0000322506005986 */ /* 0x000fe2000c10150c */
        /* <DEDUP_REMOVED lines=8> */
[----:B------:R-:W-:-:S02]  /*3710*/  F2FP.F16.F32.PACK_AB R41, RZ, R41 ;  /* 0x00000029ff29723e */ /* 0x000fc400000000ff */
[C---:B------:R-:W-:Y:S01]  /*3720*/  ISETP.GT.AND P3, PT, R4.reuse, 0x8, P3 ;  /* 0x000000080400780c */ /* 0x040fe20001f64270 */
[----:B------:R-:W-:Y:S01]  /*3730*/  @P2 STG.E.U16 desc[UR12][R8.64+0x32], R39 ;  /* 0x0000322708002986 */ /* 0x000fe2000c10150c */
[----:B------:R-:W-:Y:S02]  /*3740*/  ISETP.GT.AND P0, PT, R4, 0x8, P0 ;  /* 0x000000080400780c */ /* 0x000fe40000704270 */
[----:B------:R-:W-:Y:S01]  /*3750*/  F2FP.F16.F32.PACK_AB R42, RZ, R42 ;  /* 0x0000002aff2a723e */ /* 0x000fe200000000ff */
[----:B------:R-:W-:Y:S01]  /*3760*/  @P4 STG.E.U16 desc[UR12][R6.64+0x40], R40 ;  /* 0x0000402806004986 */ /* 0x000fe2000c10150c */
[C---:B------:R-:W-:Y:S02]  /*3770*/  ISETP.GT.AND P4, PT, R3.reuse, 0x28, PT ;  /* 0x000000280300780c */ /* 0x040fe40003f84270 */
[----:B------:R-:W-:Y:S01]  /*3780*/  F2FP.F16.F32.PACK_AB R43, RZ, R43 ;  /* 0x0000002bff2b723e */ /* 0x000fe200000000ff */
[----:B------:R-:W-:Y:S01]  /*3790*/  @P5 STG.E.U16 desc[UR12][R6.64+0x42], R41 ;  /* 0x0000422906005986 */ /* 0x000fe2000c10150c */
[----:B------:R-:W-:-:S02]  /*37a0*/  ISETP.GT.AND P5, PT, R3, 0x29, PT ;  /* 0x000000290300780c */ /* 0x000fc40003fa4270 */
[C---:B------:R-:W-:Y:S01]  /*37b0*/  ISETP.GT.AND P1, PT, R4.reuse, RZ, P4 ;  /* 0x000000ff0400720c */ /* 0x040fe20002724270 */
[----:B------:R-:W-:Y:S01]  /*37c0*/  @P3 STG.E.U16 desc[UR12][R8.64+0x40], R42 ;  /* 0x0000402a08003986 */ /* 0x000fe2000c10150c */
[----:B------:R-:W-:Y:S02]  /*37d0*/  ISETP.GT.AND P6, PT, R4, RZ, P5 ;  /* 0x000000ff0400720c */ /* 0x000fe40002fc4270 */
[----:B------:R-:W-:Y:S01]  /*37e0*/  F2FP.F16.F32.PACK_AB R44, RZ, R44 ;  /* 0x0000002cff2c723e */ /* 0x000fe200000000ff */
[----:B------:R-:W-:Y:S01]  /*37f0*/  @P0 STG.E.U16 desc[UR12][R8.64+0x42], R43 ;  /* 0x0000422b08000986 */ /* 0x000fe2000c10150c */
[C---:B------:R-:W-:Y:S02]  /*3800*/  ISETP.GT.AND P3, PT, R3.reuse, 0x30, PT ;  /* 0x000000300300780c */ /* 0x040fe40003f64270 */
[C---:B------:R-:W-:Y:S02]  /*3810*/  ISETP.GT.AND P2, PT, R3.reuse, 0x31, PT ;  /* 0x000000310300780c */ /* 0x040fe40003f44270 */
[----:B------:R-:W-:-:S02]  /*3820*/  ISETP.GT.AND P0, PT, R3, 0x39, PT ;  /* 0x000000390300780c */ /* 0x000fc40003f04270 */
[C---:B------:R-:W-:Y:S01]  /*3830*/  ISETP.GT.AND P4, PT, R4.reuse, 0x8, P4 ;  /* 0x000000080400780c */ /* 0x040fe20002784270 */
[----:B------:R-:W-:Y:S01]  /*3840*/  @P1 STG.E.U16 desc[UR12][R6.64+0x50], R44 ;  /* 0x0000502c06001986 */ /* 0x000fe2000c10150c */
[----:B------:R-:W-:Y:S01]  /*3850*/  ISETP.GT.AND P1, PT, R3, 0x38, PT ;  /* 0x000000380300780c */ /* 0x000fe20003f24270 */
[----:B------:R-:W-:Y:S01]  /*3860*/  @P6 IMAD.MOV.U32 R2, RZ, RZ, R6 ;  /* 0x000000ffff026224 */ /* 0x000fe200078e0006 */
[----:B------:R-:W-:Y:S01]  /*3870*/  F2FP.F16.F32.PACK_AB R45, RZ, R45 ;  /* 0x0000002dff2d723e */ /* 0x000fe200000000ff */
[----:B------:R-:W-:Y:S01]  /*3880*/  @P6 IMAD.MOV.U32 R3, RZ, RZ, R7 ;  /* 0x000000ffff036224 */ /* 0x000fe200078e0007 */
[----:B------:R-:W-:Y:S02]  /*3890*/  F2FP.F16.F32.PACK_AB R46, RZ, R46 ;  /* 0x0000002eff2e723e */ /* 0x000fe400000000ff */
[----:B------:R-:W-:Y:S02]  /*38a0*/  F2FP.F16.F32.PACK_AB R47, RZ, R47 ;  /* 0x0000002fff2f723e */ /* 0x000fe400000000ff */
[----:B------:R0:W-:Y:S01]  /*38b0*/  @P6 STG.E.U16 desc[UR12][R2.64+0x52], R45 ;  /* 0x0000522d02006986 */ /* 0x0001e2000c10150c */
[----:B------:R-:W-:-:S02]  /*38c0*/  ISETP.GT.AND P6, PT, R4, 0x8, P5 ;  /* 0x000000080400780c */ /* 0x000fc40002fc4270 */
[C---:B------:R-:W-:Y:S02]  /*38d0*/  ISETP.GT.AND P5, PT, R4.reuse, RZ, P3 ;  /* 0x000000ff0400720c */ /* 0x040fe40001fa4270 */
[----:B------:R-:W-:Y:S02]  /*38e0*/  ISETP.GT.AND P3, PT, R4, 0x8, P3 ;  /* 0x000000080400780c */ /* 0x000fe40001f64270 */
[----:B------:R-:W-:Y:S02]  /*38f0*/  F2FP.F16.F32.PACK_AB R48, RZ, R48 ;  /* 0x00000030ff30723e */ /* 0x000fe400000000ff */
[----:B------:R-:W-:Y:S02]  /*3900*/  F2FP.F16.F32.PACK_AB R49, RZ, R49 ;  /* 0x00000031ff31723e */ /* 0x000fe400000000ff */
[----:B------:R-:W-:Y:S01]  /*3910*/  F2FP.F16.F32.PACK_AB R50, RZ, R50 ;  /* 0x00000032ff32723e */ /* 0x000fe200000000ff */
[----:B0-----:R-:W-:Y:S01]  /*3920*/  @P4 IMAD.MOV.U32 R2, RZ, RZ, R8 ;  /* 0x000000ffff024224 */ /* 0x001fe200078e0008 */
[----:B------:R-:W-:Y:S01]  /*3930*/  F2FP.F16.F32.PACK_AB R51, RZ, R51 ;  /* 0x00000033ff33723e */ /* 0x000fe200000000ff */
[----:B------:R-:W-:Y:S01]  /*3940*/  @P4 IMAD.MOV.U32 R3, RZ, RZ, R9 ;  /* 0x000000ffff034224 */ /* 0x000fe200078e0009 */
[----:B------:R-:W-:-:S02]  /*3950*/  F2FP.F16.F32.PACK_AB R52, RZ, R52 ;  /* 0x00000034ff34723e */ /* 0x000fc400000000ff */
[----:B------:R-:W-:Y:S02]  /*3960*/  F2FP.F16.F32.PACK_AB R53, RZ, R53 ;  /* 0x00000035ff35723e */ /* 0x000fe400000000ff */
[----:B------:R0:W-:Y:S01]  /*3970*/  @P4 STG.E.U16 desc[UR12][R2.64+0x50], R46 ;  /* 0x0000502e02004986 */ /* 0x0001e2000c10150c */
[C---:B------:R-:W-:Y:S02]  /*3980*/  ISETP.GT.AND P4, PT, R4.reuse, RZ, P2 ;  /* 0x000000ff0400720c */ /* 0x040fe40001784270 */
[----:B------:R-:W-:Y:S02]  /*3990*/  ISETP.GT.AND P2, PT, R4, 0x8, P2 ;  /* 0x000000080400780c */ /* 0x000fe40001744270 */
[----:B------:R-:W-:Y:S01]  /*39a0*/  F2FP.F16.F32.PACK_AB R54, RZ, R54 ;  /* 0x00000036ff36723e */ /* 0x000fe200000000ff */
[----:B0-----:R-:W-:Y:S02]  /*39b0*/  @P6 IMAD.MOV.U32 R2, RZ, RZ, R8 ;  /* 0x000000ffff026224 */ /* 0x001fe400078e0008 */
[----:B------:R-:W-:-:S05]  /*39c0*/  @P6 IMAD.MOV.U32 R3, RZ, RZ, R9 ;  /* 0x000000ffff036224 */ /* 0x000fca00078e0009 */
[----:B------:R0:W-:Y:S01]  /*39d0*/  @P6 STG.E.U16 desc[UR12][R2.64+0x52], R47 ;  /* 0x0000522f02006986 */ /* 0x0001e2000c10150c */
[C---:B------:R-:W-:Y:S02]  /*39e0*/  ISETP.GT.AND P6, PT, R4.reuse, RZ, P0 ;  /* 0x000000ff0400720c */ /* 0x040fe400007c4270 */
[----:B------:R-:W-:Y:S01]  /*39f0*/  ISETP.GT.AND P0, PT, R4, 0x8, P0 ;  /* 0x000000080400780c */ /* 0x000fe20000704270 */
[----:B0-----:R-:W-:Y:S02]  /*3a00*/  @P5 IMAD.MOV.U32 R2, RZ, RZ, R6 ;  /* 0x000000ffff025224 */ /* 0x001fe400078e0006 */
[----:B------:R-:W-:-:S05]  /*3a10*/  @P5 IMAD.MOV.U32 R3, RZ, RZ, R7 ;  /* 0x000000ffff035224 */ /* 0x000fca00078e0007 */
[----:B------:R0:W-:Y:S01]  /*3a20*/  @P5 STG.E.U16 desc[UR12][R2.64+0x60], R48 ;  /* 0x0000603002005986 */ /* 0x0001e2000c10150c */
[C---:B------:R-:W-:Y:S02]  /*3a30*/  ISETP.GT.AND P5, PT, R4.reuse, RZ, P1 ;  /* 0x000000ff0400720c */ /* 0x040fe40000fa4270 */
[----:B------:R-:W-:Y:S01]  /*3a40*/  ISETP.GT.AND P1, PT, R4, 0x8, P1 ;  /* 0x000000080400780c */ /* 0x000fe20000f24270 */
[----:B0-----:R-:W-:Y:S02]  /*3a50*/  @P4 IMAD.MOV.U32 R2, RZ, RZ, R6 ;  /* 0x000000ffff024224 */ /* 0x001fe400078e0006 */
[----:B------:R-:W-:-:S05]  /*3a60*/  @P4 IMAD.MOV.U32 R3, RZ, RZ, R7 ;  /* 0x000000ffff034224 */ /* 0x000fca00078e0007 */
[----:B------:R0:W-:Y:S02]  /*3a70*/  @P4 STG.E.U16 desc[UR12][R2.64+0x62], R49 ;  /* 0x0000623102004986 */ /* 0x0001e4000c10150c */
        /* <DEDUP_REMOVED lines=8> */
[----:B------:R0:W-:Y:S04]  /*3b00*/  @P5 STG.E.U16 desc[UR12][R2.64+0x70], R52 ;  /* 0x0000703402005986 */ /* 0x0001e8000c10150c */
[----:B------:R1:W-:Y:S01]  /*3b10*/  @P6 STG.E.U16 desc[UR12][R6.64+0x72], R53 ;  /* 0x0000723506006986 */ /* 0x0003e2000c10150c */
[----:B0-----:R-:W-:Y:S02]  /*3b20*/  @P1 IMAD.MOV.U32 R2, RZ, RZ, R8 ;  /* 0x000000ffff021224 */ /* 0x001fe400078e0008 */
[----:B------:R-:W-:-:S05]  /*3b30*/  @P1 IMAD.MOV.U32 R3, RZ, RZ, R9 ;  /* 0x000000ffff031224 */ /* 0x000fca00078e0009 */
[----:B------:R1:W-:Y:S01]  /*3b40*/  @P1 STG.E.U16 desc[UR12][R2.64+0x70], R54 ;  /* 0x0000703602001986 */ /* 0x0003e2000c10150c */
[----:B------:R-:W-:Y:S05]  /*3b50*/  @!P0 EXIT ;  /* 0x000000000000894d */ /* 0x000fea0003800000 */
[----:B------:R-:W-:-:S05]  /*3b60*/  F2FP.F16.F32.PACK_AB R0, RZ, R0 ;  /* 0x00000000ff00723e */ /* 0x000fca00000000ff */
[----:B------:R-:W-:Y:S01]  /*3b70*/  STG.E.U16 desc[UR12][R8.64+0x72], R0 ;  /* 0x0000720008007986 */ /* 0x000fe2000c10150c */
[----:B------:R-:W-:Y:S05]  /*3b80*/  EXIT ;  /* 0x000000000000794d */ /* 0x000fea0003800000 */
.L_x_14:
[----:B------:R-:W-:-:S13]  /*3b90*/  ISETP.NE.AND P0, PT, R14, RZ, PT ;  /* 0x000000ff0e00720c */ /* 0x000fda0003f05270 */
[----:B------:R-:W-:Y:S05]  /*3ba0*/  @P0 EXIT ;  /* 0x000000000000094d */ /* 0x000fea0003800000 */
[----:B------:R-:W-:Y:S01]  /*3bb0*/  ELECT P0, URZ, PT ;  /* 0x00000000003f782f */ /* 0x000fe20003800000 */
[----:B------:R-:W-:-:S12]  /*3bc0*/  BSSY B0, `(.L_x_89) ;  /* 0x0000086000007945 */ /* 0x000fd80003800000 */
[----:B------:R-:W-:Y:S05]  /*3bd0*/  @!P0 BRA `(.L_x_90) ;  /* 0x0000000800108947 */ /* 0x000fea0003800000 */
[----:B------:R-:W-:-:S13]  /*3be0*/  ISETP.GE.AND P0, PT, R6, 0x1, PT ;  /* 0x000000010600780c */ /* 0x000fda0003f06270 */
[----:B------:R-:W-:Y:S05]  /*3bf0*/  @!P0 BRA `(.L_x_90) ;  /* 0x0000000800088947 */ /* 0x000fea0003800000 */
[----:B---3-5:R-:W2:Y:S01]  /*3c00*/  S2R R2, SR_CgaCtaId ;  /* 0x0000000000027919 */ /* 0x028ea20000008800 */
[----:B------:R-:W-:Y:S01]  /*3c10*/  IMAD.SHL.U32 R21, R7, 0x40, RZ ;  /* 0x0000004007157824 */ /* 0x000fe200078e00ff */
[----:B------:R-:W-:Y:S01]  /*3c20*/  ULDC UR4, c[0x0][0x384] ;  /* 0x0000e10000047ab9 */ /* 0x000fe20000000800 */
[----:B------:R-:W-:Y:S01]  /*3c30*/  LOP3.LUT P0, RZ, R8, 0x1f, RZ, 0xc0, !PT ;  /* 0x0000001f08ff7812 */ /* 0x000fe2000780c0ff */
[----:B------:R-:W-:Y:S01]  /*3c40*/  ULDC UR5, c[0x0][0x388] ;  /* 0x0000e20000057ab9 */ /* 0x000fe20000000800 */
[C---:B------:R-:W-:Y:S01]  /*3c50*/  ISETP.NE.AND P1, PT, R9.reuse, RZ, PT ;  /* 0x000000ff0900720c */ /* 0x040fe20003f25270 */
[----:B------:R-:W-:Y:S01]  /*3c60*/  VIADD R24, R6, 0x1 ;  /* 0x0000000106187836 */ /* 0x000fe20000000000 */
[----:B------:R-:W-:Y:S01]  /*3c70*/  ISETP.NE.OR P0, PT, R9, RZ, !P0 ;  /* 0x000000ff0900720c */ /* 0x000fe20004705670 */
[----:B------:R-:W-:Y:S01]  /*3c80*/  IMAD.MOV.U32 R7, RZ, RZ, 0x1 ;  /* 0x00000001ff077424 */ /* 0x000fe200078e00ff */
[----:B------:R-:W-:Y:S01]  /*3c90*/  LOP3.LUT R23, R3, 0x2, RZ, 0xfc, !PT ;  /* 0x0000000203177812 */ /* 0x000fe200078efcff */
[----:B------:R-:W-:Y:S01]  /*3ca0*/  IMAD.MOV.U32 R11, RZ, RZ, RZ ;  /* 0x000000ffff0b7224 */ /* 0x000fe200078e00ff */
[----:B01----:R-:W-:-:S02]  /*3cb0*/  CS2R R12, SRZ ;  /* 0x00000000000c7805 */ /* 0x003fc4000001ff00 */
[----:B------:R-:W-:Y:S01]  /*3cc0*/  CS2R R14, SRZ ;  /* 0x00000000000e7805 */ /* 0x000fe2000001ff00 */
[----:B--2---:R-:W-:-:S05]  /*3cd0*/  IMAD.SHL.U32 R0, R2, 0x20, RZ ;  /* 0x0000002002007824 */ /* 0x004fca00078e00ff */
[----:B------:R-:W-:Y:S01]  /*3ce0*/  LOP3.LUT R5, R0, 0x20, RZ, 0xc0, !PT ;  /* 0x0000002000057812 */ /* 0x000fe200078ec0ff */
[----:B------:R-:W-:Y:S02]  /*3cf0*/  IMAD.SHL.U32 R0, R2, 0x800, RZ ;  /* 0x0000080002007824 */ /* 0x000fe400078e00ff */
[----:B------:R-:W-:-:S03]  /*3d00*/  IMAD.HI.U32 R2, R21, UR4, RZ ;  /* 0x0000000415027c27 */ /* 0x000fc6000f8e00ff */
[----:B------:R-:W-:Y:S01]  /*3d10*/  LOP3.LUT R0, R0, 0x800, RZ, 0xc0, !PT ;  /* 0x0000080000007812 */ /* 0x000fe200078ec0ff */
[----:B------:R-:W-:Y:S01]  /*3d20*/  IMAD R10, R10, 0x40, R5 ;  /* 0x000000400a0a7824 */ /* 0x000fe200078e0205 */
[----:B------:R-:W-:-:S07]  /*3d30*/  SHF.R.U32.HI R2, RZ, UR5, R2 ;  /* 0x00000005ff027c19 */ /* 0x000fce0008011602 */
.L_x_94:
[----:B------:R-:W0:Y:S01]  /*3d40*/  S2R R5, SR_CgaCtaId ;  /* 0x0000000000057919 */ /* 0x000e220000008800 */
[----:B------:R-:W-:-:S04]  /*3d50*/  MOV R4, 0x400 ;  /* 0x0000040000047802 */ /* 0x000fc80000000f00 */
[----:B0-----:R-:W-:Y:S02]  /*3d60*/  LEA R17, R5, R4, 0x18 ;  /* 0x0000000405117211 */ /* 0x001fe400078ec0ff */
[----:B------:R-:W-:-:S03]  /*3d70*/  SHF.L.U32 R4, R7, 0x1f, RZ ;  /* 0x0000001f07047819 */ /* 0x000fc600000006ff */
[----:B------:R-:W-:-:S07]  /*3d80*/  IMAD R9, R11, 0x8, R17 ;  /* 0x000000080b097824 */ /* 0x000fce00078e0211 */
.L_x_91:
[----:B0-----:R0:W1:Y:S02]  /*3d90*/  SYNCS.PHASECHK.TRANS64.TRYWAIT P2, [R9+URZ+0x38070], R4 ;  /* 0x03807004090075a7 */ /* 0x001064000804017f */
[----:B-1----:R-:W-:Y:S05]  /*3da0*/  @!P2 NANOSLEEP.SYNCS 0x989680 ;  /* 0x009896800000a95d */ /* 0x002fea0003900000 */
[----:B------:R-:W1:Y:S02]  /*3db0*/  @!P2 SYNCS.PHASECHK.TRANS64 P2, [R9+URZ+0x38070], R4 ;  /* 0x038070040900a5a7 */ /* 0x000e64000804007f */
[----:B-1----:R-:W-:Y:S05]  /*3dc0*/  @!P2 BRA `(.L_x_91) ;  /* 0xfffffffc00f0a947 */ /* 0x002fea000383ffff */
[----:B0-----:R-:W0:Y:S02]  /*3dd0*/  @!P1 LDC R4, c[0x0][0x580] ;  /* 0x00016000ff049b82 */ /* 0x001e240000000800 */
[----:B0-----:R0:W-:Y:S02]  /*3de0*/  @!P1 SYNCS.ARRIVE.TRANS64 RZ, [R9+URZ+0x38000], R4 ;  /* 0x0380000409ff99a7 */ /* 0x0011e4000800003f */
[----:B0-----:R-:W-:-:S04]  /*3df0*/  PRMT R4, R23, 0x9910, RZ ;  /* 0x0000991017047816 */ /* 0x001fc800000000ff */
[----:B------:R-:W-:-:S13]  /*3e00*/  ISETP.NE.AND P2, PT, R4, 0x2, PT ;  /* 0x000000020400780c */ /* 0x000fda0003f45270 */
[----:B------:R-:W-:Y:S05]  /*3e10*/  @P2 BRA `(.L_x_92) ;  /* 0x0000000000042947 */ /* 0x000fea0003800000 */
[----:B------:R-:W-:Y:S01]  /*3e20*/  BPT.TRAP 0x1 ;  /* 0x000000040000795c */ /* 0x000fe20000300000 */
.L_x_92:
[----:B------:R-:W-:Y:S05]  /*3e30*/  @P0 BRA `(.L_x_93) ;  /* 0x0000000000040947 */ /* 0x000fea0003800000 */
[----:B------:R-:W-:Y:S01]  /*3e40*/  BPT.TRAP 0x1 ;  /* 0x000000040000795c */ /* 0x000fe20000300000 */
.L_x_93:
[----:B------:R-:W0:Y:S01]  /*3e50*/  LDC R16, c[0x0][0x380] ;  /* 0x0000e000ff107b82 */ /* 0x000e220000000800 */
[----:B------:R-:W-:Y:S01]  /*3e60*/  R2UR UR4, R2 ;  /* 0x00000000020472ca */ /* 0x000fe200000e0000 */
[----:B------:R-:W-:Y:S01]  /*3e70*/  ULDC UR24, c[0x0][0x38c] ;  /* 0x0000e30000187ab9 */ /* 0x000fe20000000800 */
[----:B------:R-:W-:Y:S01]  /*3e80*/  R2UR UR13, R21 ;  /* 0x00000000150d72ca */ /* 0x000fe200000e0000 */
[----:B------:R-:W-:Y:S01]  /*3e90*/  UISETP.NE.AND UP0, UPT, UR24, 0x1, UPT ;  /* 0x000000011800788c */ /* 0x000fe2000bf05270 */
[----:B------:R-:W-:Y:S01]  /*3ea0*/  R2UR UR17, R9 ;  /* 0x00000000091172ca */ /* 0x000fe200000e0000 */
[----:B------:R-:W-:Y:S01]  /*3eb0*/  ULDC UR12, c[0x0][0x3ec] ;  /* 0x0000fb00000c7ab9 */ /* 0x000fe20000000800 */
[C---:B------:R-:W-:Y:S01]  /*3ec0*/  R2UR UR18, R14.reuse ;  /* 0x000000000e1272ca */ /* 0x040fe200000e0000 */
[----:B------:R-:W1:Y:S01]  /*3ed0*/  LDC.64 R18, c[0x0][0x3f8] ;  /* 0x0000fe00ff127b82 */ /* 0x000e620000000a00 */
[----:B------:R-:W-:Y:S01]  /*3ee0*/  VIADD R14, R14, 0x1 ;  /* 0x000000010e0e7836 */ /* 0x000fe20000000000 */
[----:B------:R-:W-:Y:S01]  /*3ef0*/  R2UR UR10, R17 ;  /* 0x00000000110a72ca */ /* 0x000fe200000e0000 */
[----:B------:R-:W-:Y:S01]  /*3f00*/  VIADD R24, R24, 0xffffffff ;  /* 0xffffffff18187836 */ /* 0x000fe20000000000 */
[----:B------:R-:W-:Y:S01]  /*3f10*/  R2UR UR16, R11 ;  /* 0x000000000b1072ca */ /* 0x000fe200000e0000 */
[----:B------:R-:W-:Y:S01]  /*3f20*/  ULDC.64 UR28, c[0x0][0x198] ;  /* 0x00006600001c7ab9 */ /* 0x000fe20000000a00 */
[----:B------:R-:W-:Y:S01]  /*3f30*/  ULDC.64 UR20, c[0x0][0x3f0] ;  /* 0x0000fc0000147ab9 */ /* 0x000fe20000000a00 */
[----:B------:R-:W-:Y:S01]  /*3f40*/  @UP0 ULDC.64 UR8, c[0x0][0x390] ;  /* 0x0000e40000080ab9 */ /* 0x000fe20000000a00 */
[----:B------:R-:W1:Y:S01]  /*3f50*/  LDC.64 R4, c[0x0][0x3d0] ;  /* 0x0000f400ff047b82 */ /* 0x000e620000000a00 */
[----:B------:R-:W-:Y:S01]  /*3f60*/  ISETP.GT.AND P6, PT, R24, 0x1, PT ;  /* 0x000000011800780c */ /* 0x000fe20003fc4270 */
[----:B------:R-:W-:-:S02]  /*3f70*/  UIADD3 UR17, UR17, 0x38000, URZ ;  /* 0x0003800011117890 */ /* 0x000fc4000fffe03f */
[----:B------:R-:W-:Y:S01]  /*3f80*/  USHF.L.U32 UR18, UR18, 0x6, URZ ;  /* 0x0000000612127899 */ /* 0x000fe2000800063f */
[----:B------:R-:W-:Y:S01]  /*3f90*/  UMOV UR31, 0x30000 ;  /* 0x00030000001f7882 */ /* 0x000fe20000000000 */
[----:B------:R-:W-:Y:S01]  /*3fa0*/  UMOV UR26, 0x0 ;  /* 0x00000000001a7882 */ /* 0x000fe20000000000 */
[----:B0-----:R-:W-:Y:S01]  /*3fb0*/  ISETP.NE.AND P2, PT, R16, 0x1, PT ;  /* 0x000000011000780c */ /* 0x001fe20003f45270 */
[----:B------:R-:W0:Y:S01]  /*3fc0*/  LDC R20, c[0x0][0x400] ;  /* 0x00010000ff147b82 */ /* 0x000e220000000800 */
[----:B------:R-:W-:Y:S01]  /*3fd0*/  ULEA UR16, UR16, UR10, 0xd ;  /* 0x0000000a10107291 */ /* 0x000fe2000f8e683f */
[----:B------:R-:W-:-:S10]  /*3fe0*/  UMOV UR27, 0x10000000 ;  /* 0x10000000001b7882 */ /* 0x000fd40000000000 */
[----:B------:R-:W-:Y:S01]  /*3ff0*/  @P2 IMAD.U32 R8, RZ, RZ, UR4 ;  /* 0x00000004ff082e24 */ /* 0x000fe2000f8e00ff */
[----:B------:R-:W-:-:S04]  /*4000*/  ULDC.64 UR4, c[0x0][0x3c8] ;  /* 0x0000f20000047ab9 */ /* 0x000fc80000000a00 */
[----:B------:R-:W-:Y:S01]  /*4010*/  @P2 R2UR UR13, R8 ;  /* 0x00000000080d22ca */ /* 0x000fe200000e0000 */
[C---:B------:R-:W-:Y:S01]  /*4020*/  IMAD R8, R11.reuse, 0x1000, R0 ;  /* 0x000010000b087824 */ /* 0x040fe200078e0200 */
[----:B------:R-:W-:Y:S01]  /*4030*/  ISETP.NE.AND P2, PT, R14, UR15, PT ;  /* 0x0000000f0e007c0c */ /* 0x000fe2000bf45270 */
[----:B------:R-:W-:Y:S02]  /*4040*/  VIADD R11, R11, 0x1 ;  /* 0x000000010b0b7836 */ /* 0x000fe40000000000 */
[----:B------:R-:W-:Y:S01]  /*4050*/  IMAD R22, R8, 0x2, R17 ;  /* 0x0000000208167824 */ /* 0x000fe200078e0211 */
[----:B------:R-:W-:Y:S01]  /*4060*/  SEL R14, R14, RZ, P2 ;  /* 0x000000ff0e0e7207 */ /* 0x000fe20001000000 */
[----:B------:R-:W2:Y:S01]  /*4070*/  LDC.64 R8, c[0x0][0x3e0] ;  /* 0x0000f800ff087b82 */ /* 0x000ea20000000a00 */
[----:B-1----:R-:W-:Y:S01]  /*4080*/  IMAD R17, R13, R4, R19 ;  /* 0x000000040d117224 */ /* 0x002fe200078e0213 */
[----:B------:R-:W-:Y:S01]  /*4090*/  ISETP.NE.AND P5, PT, R11, 0xe, PT ;  /* 0x0000000e0b00780c */ /* 0x000fe20003fa5270 */
[----:B------:R-:W-:Y:S01]  /*40a0*/  IMAD R4, R15, UR5, R18 ;  /* 0x000000050f047c24 */ /* 0x000fe2000f8e0212 */
[----:B------:R-:W-:Y:S01]  /*40b0*/  ULDC UR5, c[0x0][0x398] ;  /* 0x0000e60000057ab9 */ /* 0x000fe20000000800 */
[----:B0-----:R-:W-:Y:S01]  /*40c0*/  IMAD R5, R12, R5, R20 ;  /* 0x000000050c057224 */ /* 0x001fe200078e0214 */
[----:B------:R-:W-:Y:S01]  /*40d0*/  UIMAD.WIDE.U32 UR6, UR13, UR8, URZ ;  /* 0x000000080d0672a5 */ /* 0x000fe2000f8e003f */
[----:B------:R-:W-:Y:S01]  /*40e0*/  IMAD.U32 R4, R17, 0x20, R4 ;  /* 0x0000002011047824 */ /* 0x000fe200078e0004 */
[----:B------:R-:W-:Y:S01]  /*40f0*/  UIADD3 UR6, -UR13, URZ, URZ ;  /* 0x0000003f0d067290 */ /* 0x000fe2000fffe13f */
[----:B------:R-:W-:Y:S01]  /*4100*/  VIADD R17, R15, 0x1 ;  /* 0x000000010f117836 */ /* 0x000fe20000000000 */
[----:B------:R-:W-:Y:S01]  /*4110*/  UMOV UR14, UR13 ;  /* 0x0000000d000e7c82 */ /* 0x000fe20008000000 */
[----:B------:R-:W-:Y:S01]  /*4120*/  @UP0 USHF.R.U32.HI UR14, URZ, UR9, UR7 ;  /* 0x000000093f0e0299 */ /* 0x000fe20008011607 */
[----:B------:R-:W-:Y:S01]  /*4130*/  @P2 IMAD.MOV R17, RZ, RZ, R15 ;  /* 0x000000ffff112224 */ /* 0x000fe200078e020f */
[----:B------:R-:W-:Y:S01]  /*4140*/  UISETP.NE.AND UP0, UPT, UR5, 0x1, UPT ;  /* 0x000000010500788c */ /* 0x000fe2000bf05270 */
[----:B------:R-:W-:Y:S01]  /*4150*/  IMAD R16, R16, UR6, R21 ;  /* 0x0000000610107c24 */ /* 0x000fe2000f8e0215 */
[----:B------:R-:W-:Y:S01]  /*4160*/  ULDC.64 UR8, c[0x0][0x3c0] ;  /* 0x0000f00000087ab9 */ /* 0x000fe20000000a00 */
[----:B------:R-:W-:Y:S01]  /*4170*/  IMAD.U32 R4, R5, 0x400, R4 ;  /* 0x0000040005047824 */ /* 0x000fe200078e0004 */
[----:B------:R-:W-:Y:S01]  /*4180*/  R2UR UR23, R22 ;  /* 0x00000000161772ca */ /* 0x000fe200000e0000 */
[----:B------:R-:W-:Y:S01]  /*4190*/  UMOV UR22, UR14 ;  /* 0x0000000e00167c82 */ /* 0x000fe20008000000 */
[----:B------:R-:W-:Y:S01]  /*41a0*/  R2UR UR19, R16 ;  /* 0x00000000101372ca */ /* 0x000fe200000e0000 */
[----:B------:R-:W-:Y:S01]  /*41b0*/  UIADD3 UR7, -UR14, URZ, URZ ;  /* 0x0000003f0e077290 */ /* 0x000fe2000fffe13f */
[----:B------:R-:W-:Y:S01]  /*41c0*/  R2UR UR25, R4 ;  /* 0x00000000041972ca */ /* 0x000fe200000e0000 */
[----:B------:R-:W-:Y:S01]  /*41d0*/  VIADD R4, R13, 0x1 ;  /* 0x000000010d047836 */ /* 0x000fe20000000000 */
[----:B------:R-:W-:Y:S01]  /*41e0*/  UIADD3 UR6, UP1, UR28, 0xf0, URZ ;  /* 0x000000f01c067890 */ /* 0x000fe2000ff3e03f */
[----:B--2---:R-:W-:Y:S01]  /*41f0*/  ISETP.NE.AND P3, PT, R17, R8, PT ;  /* 0x000000081100720c */ /* 0x004fe20003f65270 */
[----:B------:R-:W-:Y:S01]  /*4200*/  @UP0 ULDC UR10, c[0x0][0x39c] ;  /* 0x0000e700000a0ab9 */ /* 0x000fe20000000800 */
[----:B------:R-:W-:Y:S01]  /*4210*/  @UP0 ULDC UR30, c[0x0][0x3a0] ;  /* 0x0000e800001e0ab9 */ /* 0x000fe20000000800 */
[----:B------:R-:W-:Y:S01]  /*4220*/  UIMAD.WIDE.U32 UR10, UR14, UR10, URZ ;  /* 0x0000000a0e0a72a5 */ /* 0x000fe2000f8e003f */
[----:B------:R-:W-:Y:S01]  /*4230*/  VIADD R5, R12, 0x1 ;  /* 0x000000010c057836 */ /* 0x000fe20000000000 */
[----:B------:R-:W-:Y:S01]  /*4240*/  UIMAD UR7, UR24, UR7, UR13 ;  /* 0x00000007180772a4 */ /* 0x000fe2000f8e020d */
[----:B------:R-:W-:Y:S01]  /*4250*/  R2UR UR13, R13 ;  /* 0x000000000d0d72ca */ /* 0x000fe200000e0000 */
[----:B------:R-:W-:Y:S01]  /*4260*/  @UP0 USHF.R.U32.HI UR22, URZ, UR30, UR11 ;  /* 0x0000001e3f160299 */ /* 0x000fe2000801160b */
[----:B------:R-:W-:Y:S01]  /*4270*/  SEL R8, RZ, 0x1, P5 ;  /* 0x00000001ff087807 */ /* 0x000fe20002800000 */
[----:B------:R-:W-:Y:S01]  /*4280*/  UIMAD UR19, UR19, UR8, UR12 ;  /* 0x00000008131372a4 */ /* 0x000fe2000f8e020c */
[----:B------:R-:W-:Y:S01]  /*4290*/  R2UR UR12, R15 ;  /* 0x000000000f0c72ca */ /* 0x000fe200000e0000 */
[----:B------:R-:W-:Y:S01]  /*42a0*/  UIADD3 UR8, -UR22, URZ, URZ ;  /* 0x0000003f16087290 */ /* 0x000fe2000fffe13f */
[----:B------:R-:W-:Y:S01]  /*42b0*/  R2UR UR11, R10 ;  /* 0x000000000a0b72ca */ /* 0x000fe200000e0000 */
[----:B------:R-:W-:Y:S01]  /*42c0*/  @P3 IMAD.MOV R4, RZ, RZ, R13 ;  /* 0x000000ffff043224 */ /* 0x000fe200078e020d */
[----:B------:R-:W-:Y:S01]  /*42d0*/  UIADD3 UR28, UP2, UR28, 0x270, URZ ;  /* 0x000002701c1c7890 */ /* 0x000fe2000ff5e03f */
[----:B------:R-:W-:Y:S01]  /*42e0*/  LOP3.LUT R7, R7, R8, RZ, 0x3c, !PT ;  /* 0x0000000807077212 */ /* 0x000fe200078e3cff */
[----:B------:R-:W-:Y:S01]  /*42f0*/  UIMAD UR5, UR5, UR8, UR14 ;  /* 0x00000008050572a4 */ /* 0x000fe2000f8e020e */
[----:B------:R-:W-:Y:S01]  /*4300*/  R2UR UR14, R12 ;  /* 0x000000000c0e72ca */ /* 0x000fe200000e0000 */
[----:B------:R-:W-:Y:S01]  /*4310*/  UIMAD UR20, UR7, UR9, UR20 ;  /* 0x00000009071472a4 */ /* 0x000fe2000f8e0214 */
[C---:B------:R-:W-:Y:S01]  /*4320*/  ISETP.NE.AND P4, PT, R4.reuse, R9, PT ;  /* 0x000000090400720c */ /* 0x040fe20003f85270 */
[----:B------:R-:W-:Y:S01]  /*4330*/  UIMAD UR21, UR5, UR4, UR21 ;  /* 0x00000004051572a4 */ /* 0x000fe2000f8e0215 */
[----:B------:R-:W-:Y:S01]  /*4340*/  SEL R11, R11, RZ, P5 ;  /* 0x000000ff0b0b7207 */ /* 0x000fe20002800000 */
[----:B------:R-:W-:Y:S01]  /*4350*/  UIADD3.X UR7, URZ, UR29, URZ, UP1, !UPT ;  /* 0x0000001d3f077290 */ /* 0x000fe20008ffe43f */
[----:B------:R-:W-:Y:S01]  /*4360*/  SEL R15, R17, RZ, P3 ;  /* 0x000000ff110f7207 */ /* 0x000fe20001800000 */
[----:B------:R-:W-:Y:S01]  /*4370*/  UPRMT UR4, UR25, 0x5410, URZ ;  /* 0x0000541019047896 */ /* 0x000fe2000800003f */
[----:B------:R-:W-:Y:S01]  /*4380*/  SEL R13, R4, RZ, P4 ;  /* 0x000000ff040d7207 */ /* 0x000fe20002000000 */
[----:B------:R-:W-:-:S02]  /*4390*/  UIADD3 UR8, UR23, 0x1c000, URZ ;  /* 0x0001c00017087890 */ /* 0x000fc4000fffe03f */
[----:B------:R-:W-:Y:S01]  /*43a0*/  UIADD3.X UR29, URZ, UR29, URZ, UP2, !UPT ;  /* 0x0000001d3f1d7290 */ /* 0x000fe200097fe43f */
[----:B------:R-:W-:Y:S01]  /*43b0*/  UMOV UR9, UR17 ;  /* 0x0000001100097c82 */ /* 0x000fe20008000000 */
[----:B------:R-:W-:Y:S02]  /*43c0*/  UMOV UR10, UR18 ;  /* 0x00000012000a7c82 */ /* 0x000fe40008000000 */
[----:B------:R-:W-:Y:S01]  /*43d0*/  @P4 IMAD.MOV R5, RZ, RZ, R12 ;  /* 0x000000ffff054224 */ /* 0x000fe200078e020c */
[----:B------:R4:W-:Y:S03]  /*43e0*/  UTMALDG.5D.IM2COL [UR16], [UR6], UR4 ;  /* 0x00000010060073b4 */ /* 0x0009e60008060004 */
[----:B------:R-:W-:Y:S01]  /*43f0*/  IMAD.MOV.U32 R12, RZ, RZ, R5 ;  /* 0x000000ffff0c7224 */ /* 0x000fe200078e0005 */
[----:B------:R4:W-:Y:S02]  /*4400*/  UTMALDG.5D.MULTICAST [UR8], [UR28], UR31, desc[UR26] ;  /* 0x00001a081c0073b4 */ /* 0x0009e4000802181f */
[----:B----4-:R-:W-:Y:S05]  /*4410*/  @P6 BRA `(.L_x_94) ;  /* 0xfffffff800486947 */ /* 0x010fea000383ffff */
.L_x_90:
[----:B------:R-:W-:Y:S05]  /*4420*/  BSYNC B0 ;  /* 0x0000000000007941 */ /* 0x000fea0003800000 */
.L_x_89:
[----:B------:R-:W-:Y:S01]  /*4430*/  ISETP.GE.U32.AND P0, PT, R6, 0xe, PT ;  /* 0x0000000e0600780c */ /* 0x000fe20003f06070 */
[----:B------:R-:W-:-:S12]  /*4440*/  IMAD.MOV.U32 R4, RZ, RZ, 0x1 ;  /* 0x00000001ff047424 */ /* 0x000fd800078e00ff */
[----:B------:R-:W-:Y:S05]  /*4450*/  @!P0 BRA `(.L_x_95) ;  /* 0x00000000001c8947 */ /* 0x000fea0003800000 */
[----:B------:R-:W-:-:S05]  /*4460*/  SHF.R.U32.HI R4, RZ, 0x1, R6 ;  /* 0x00000001ff047819 */ /* 0x000fca0000011606 */
[----:B------:R-:W-:-:S05]  /*4470*/  IMAD.WIDE.U32 R4, R4, -0x6db6db6d, RZ ;  /* 0x9249249304047825 */ /* 0x000fca00078e00ff */
[----:B--2--5:R-:W-:-:S04]  /*4480*/  SHF.R.U32.HI R0, RZ, 0x2, R5 ;  /* 0x00000002ff007819 */ /* 0x024fc80000011605 */
[----:B------:R-:W-:-:S04]  /*4490*/  LOP3.LUT R0, R0, 0x1, RZ, 0xc0, !PT ;  /* 0x0000000100007812 */ /* 0x000fc800078ec0ff */
[----:B------:R-:W-:-:S04]  /*44a0*/  ISETP.NE.U32.AND P0, PT, R0, 0x1, PT ;  /* 0x000000010000780c */ /* 0x000fc80003f05070 */
[----:B------:R-:W-:-:S04]  /*44b0*/  ISETP.NE.U32.AND.EX P0, PT, RZ, RZ, PT, P0 ;  /* 0x000000ffff00720c */ /* 0x000fc80003f05100 */
[----:B------:R-:W-:-:S09]  /*44c0*/  SEL R4, RZ, 0x1, !P0 ;  /* 0x00000001ff047807 */ /* 0x000fd20004000000 */
.L_x_95:
[----:B------:R-:W-:Y:S05]  /*44d0*/  WARPSYNC.ALL ;  /* 0x0000000000007948 */ /* 0x000fea0003800000 */
[----:B------:R-:W-:-:S13]  /*44e0*/  ELECT P0, URZ, PT ;  /* 0x00000000003f782f */ /* 0x000fda0003800000 */
[----:B------:R-:W-:Y:S05]  /*44f0*/  @!P0 EXIT ;  /* 0x000000000000894d */ /* 0x000fea0003800000 */
[----:B------:R-:W-:-:S04]  /*4500*/  LOP3.LUT R3, R3, 0x2, RZ, 0xfc, !PT ;  /* 0x0000000203037812 */ /* 0x000fc800078efcff */
[----:B------:R-:W-:-:S13]  /*4510*/  ISETP.NE.AND P0, PT, R3, 0x3, PT ;  /* 0x000000030300780c */ /* 0x000fda0003f05270 */
[----:B------:R-:W-:Y:S05]  /*4520*/  @!P0 BRA `(.L_x_96) ;  /* 0x0000000000048947 */ /* 0x000fea0003800000 */
[----:B------:R-:W-:Y:S01]  /*4530*/  BPT.TRAP 0x1 ;  /* 0x000000040000795c */ /* 0x000fe20000300000 */
.L_x_96:
[----:B------:R-:W4:Y:S01]  /*4540*/  S2R R5, SR_CgaCtaId ;  /* 0x0000000000057919 */ /* 0x000f220000008800 */
[----:B---3-5:R-:W-:Y:S02]  /*4550*/  SHF.R.U32.HI R2, RZ, 0x1, R6 ;  /* 0x00000001ff027819 */ /* 0x028fe40000011606 */
[----:B--2---:R-:W-:-:S03]  /*4560*/  MOV R0, 0x400 ;  /* 0x0000040000007802 */ /* 0x004fc60000000f00 */
[----:B------:R-:W-:-:S05]  /*4570*/  IMAD.WIDE.U32 R2, R2, -0x6db6db6d, RZ ;  /* 0x9249249302027825 */ /* 0x000fca00078e00ff */
[----:B------:R-:W-:-:S05]  /*4580*/  SHF.R.U32.HI R3, RZ, 0x2, R3 ;  /* 0x00000002ff037819 */ /* 0x000fca0000011603 */
[----:B------:R-:W-:Y:S01]  /*4590*/  IMAD R3, R3, -0xe, R6 ;  /* 0xfffffff203037824 */ /* 0x000fe200078e0206 */
[----:B----4-:R-:W-:Y:S02]  /*45a0*/  LEA R0, R5, R0, 0x18 ;  /* 0x0000000005007211 */ /* 0x010fe400078ec0ff */
[----:B------:R-:W-:-:S03]  /*45b0*/  SHF.L.U32 R5, R4, 0x1f, RZ ;  /* 0x0000001f04057819 */ /* 0x000fc600000006ff */
[----:B------:R-:W-:-:S04]  /*45c0*/  VIADD R0, R0, 0x38070 ;  /* 0x0003807000007836 */ /* 0x000fc80000000000 */
[----:B------:R-:W-:-:S07]  /*45d0*/  IMAD R2, R3, 0x8, R0 ;  /* 0x0000000803027824 */ /* 0x000fce00078e0200 */
.L_x_97:
[----:B--2---:R2:W3:Y:S02]  /*45e0*/  SYNCS.PHASECHK.TRANS64.TRYWAIT P0, [R2+URZ], R5 ;  /* 0x00000005020075a7 */ /* 0x0044e4000800017f */
[----:B---3--:R-:W-:Y:S05]  /*45f0*/  @!P0 NANOSLEEP.SYNCS 0x989680 ;  /* 0x009896800000895d */ /* 0x008fea0003900000 */
[----:B------:R-:W3:Y:S02]  /*4600*/  @!P0 SYNCS.PHASECHK.TRANS64 P0, [R2+URZ], R5 ;  /* 0x00000005020085a7 */ /* 0x000ee4000800007f */
[----:B---3--:R-:W-:Y:S05]  /*4610*/  @!P0 BRA `(.L_x_97) ;  /* 0xfffffffc00f08947 */ /* 0x008fea000383ffff */
[----:B------:R-:W-:-:S05]  /*4620*/  VIADD R3, R3, 0x1 ;  /* 0x0000000103037836 */ /* 0x000fca0000000000 */
[----:B------:R-:W-:-:S04]  /*4630*/  ISETP.NE.AND P0, PT, R3, 0xe, PT ;  /* 0x0000000e0300780c */ /* 0x000fc80003f05270 */
[----:B--2---:R-:W-:Y:S02]  /*4640*/  SEL R5, RZ, 0x1, P0 ;  /* 0x00000001ff057807 */ /* 0x004fe40000000000 */
[----:B------:R-:W-:Y:S02]  /*4650*/  SEL R3, R3, RZ, P0 ;  /* 0x000000ff03037207 */ /* 0x000fe40000000000 */
[----:B------:R-:W-:-:S03]  /*4660*/  LOP3.LUT R7, R4, R5, RZ, 0x3c, !PT ;  /* 0x0000000504077212 */ /* 0x000fc600078e3cff */
[----:B------:R-:W-:Y:S01]  /*4670*/  IMAD R2, R3, 0x8, R0 ;  /* 0x0000000803027824 */ /* 0x000fe200078e0200 */
[----:B------:R-:W-:-:S07]  /*4680*/  SHF.L.U32 R5, R7, 0x1f, RZ ;  /* 0x0000001f07057819 */ /* 0x000fce00000006ff */
.L_x_98:
        /* <DEDUP_REMOVED lines=11> */
.L_x_99:
        /* <DEDUP_REMOVED lines=11> */
.L_x_100:
        /* <DEDUP_REMOVED lines=11> */
.L_x_101:
        /* <DEDUP_REMOVED lines=11> */
.L_x_102:
        /* <DEDUP_REMOVED lines=11> */
.L_x_103:
        /* <DEDUP_REMOVED lines=11> */
.L_x_104:
        /* <DEDUP_REMOVED lines=11> */
.L_x_105:
        /* <DEDUP_REMOVED lines=11> */
.L_x_106:
        /* <DEDUP_REMOVED lines=11> */
.L_x_107:
        /* <DEDUP_REMOVED lines=11> */
.L_x_108:
        /* <DEDUP_REMOVED lines=11> */
.L_x_109:
        /* <DEDUP_REMOVED lines=11> */
.L_x_110:
[----:B--2---:R2:W3:Y:S02]  /*4ed0*/  SYNCS.PHASECHK.TRANS64.TRYWAIT P0, [R3+URZ], R0 ;  /* 0x00000000030075a7 */ /* 0x0044e4000800017f */
[----:B---3--:R-:W-:Y:S05]  /*4ee0*/  @!P0 NANOSLEEP.SYNCS 0x989680 ;  /* 0x009896800000895d */ /* 0x008fea0003900000 */
[----:B------:R-:W3:Y:S02]  /*4ef0*/  @!P0 SYNCS.PHASECHK.TRANS64 P0, [R3+URZ], R0 ;  /* 0x00000000030085a7 */ /* 0x000ee4000800007f */
[----:B---3--:R-:W-:Y:S05]  /*4f00*/  @P0 EXIT ;  /* 0x000000000000094d */ /* 0x008fea0003800000 */
[----:B------:R-:W-:Y:S05]  /*4f10*/  BRA `(.L_x_110) ;  /* 0xfffffffc00ec7947 */ /* 0x000fea000383ffff */
.L_x_111:
[----:B------:R-:W-:-:S00]  /*4f20*/  BRA `(.L_x_111) ;  /* 0xfffffffc00fc7947 */ /* 0x000fc0000383ffff */
[----:B------:R-:W-:-:S00]  /*4f30*/  NOP ;  /* 0x0000000000007918 */ /* 0x000fc00000000000 */
        /* <DEDUP_REMOVED lines=12> */
.L_x_112:


//--------------------- .nv.shared._ZN7cutlass13device_kernelINS_4conv6kernel13ConvUniversalINS1_16ConvProblemShapeILNS1_8OperatorE0ELi3EEENS1_10collective14CollectiveConvINS1_46MainloopSm90TmaGmmaWarpSpecializedImplicitGemmILS5_0ELi14ELi3EN4cute5tupleIJNSA_1CILi2EEENSC_ILi1EEESE_EEENS1_36KernelImplicitTmaWarpSpecializedSm90ELi1EEENSB_IJNSC_ILi64EEESI_NSB_IJSI_EEEEEENS_6half_tESL_NSA_8TiledMMAINSA_8MMA_AtomIJNSA_4SM904GMMA25MMA_64x64x16_F32F16F16_SSILNSP_5MajorE0ELSR_0ELNSP_7ScaleInE1ELSS_1EEEEEENSA_6LayoutINSB_IJSE_SE_SE_EEENSB_IJNSC_ILi0EEESX_SX_EEEEENSB_IJNSA_10UnderscoreES10_S10_EEEEENS7_6detail26Sm90ImplicitGemmTileTraitsINSA_20SM90_TMA_LOAD_IM2COLENSA_14ComposedLayoutINSA_7SwizzleILi3ELi4ELi3EEENSA_18smem_ptr_flag_bitsILi16EEENSV_INSB_IJNSB_IJNSC_ILi8EEES1B_EEENSB_IJSI_SE_EEENSB_IJSE_NSC_ILi14EEEEEEEEENSB_IJNSB_IJSI_NSC_ILi512EEEEEENSB_IJSE_SX_EEENSB_IJSX_NSC_ILi4096EEEEEEEEEEEEEvEENS14_INSA_23SM90_TMA_LOAD_MULTICASTES1O_vEEEENS_8epilogue10collective6detail29Sm90TmaWarpSpecializedAdapterINS1U_15DefaultEpilogueISL_NSB_IJNSB_IJllllEEESE_SX_EEES1Z_NS1T_6thread17LinearCombinationISL_Li1EffLNS20_9ScaleType4KindE0ELNS_15FloatRoundStyleE2ESL_EENS_4gemm15EpilogueDefaultEEEEEvvEEEEvNT_6ParamsE --------------------------
	.section	.nv.shared._ZN7cutlass13device_kernelINS_4conv6kernel13ConvUniversalINS1_16ConvProblemShapeILNS1_8OperatorE0ELi3EEENS1_10collective14CollectiveConvINS1_46MainloopSm90TmaGmmaWarpSpecializedImplicitGemmILS5_0ELi14ELi3EN4cute5tupleIJNSA_1CILi2EEENSC_ILi1EEESE_EEENS1_36KernelImplicitTmaWarpSpecializedSm90ELi1EEENSB_IJNSC_ILi64EEESI_NSB_IJSI_EEEEEENS_6half_tESL_NSA_8TiledMMAINSA_8MMA_AtomIJNSA_4SM904GMMA25MMA_64x64x16_F32F16F16_SSILNSP_5MajorE0ELSR_0ELNSP_7ScaleInE1ELSS_1EEEEEENSA_6LayoutINSB_IJSE_SE_SE_EEENSB_IJNSC_ILi0EEESX_SX_EEEEENSB_IJNSA_10UnderscoreES10_S10_EEEEENS7_6detail26Sm90ImplicitGemmTileTraitsINSA_20SM90_TMA_LOAD_IM2COLENSA_14ComposedLayoutINSA_7SwizzleILi3ELi4ELi3EEENSA_18smem_ptr_flag_bitsILi16EEENSV_INSB_IJNSB_IJNSC_ILi8EEES1B_EEENSB_IJSI_SE_EEENSB_IJSE_NSC_ILi14EEEEEEEEENSB_IJNSB_IJSI_NSC_ILi512EEEEEENSB_IJSE_SX_EEENSB_IJSX_NSC_ILi4096EEEEEEEEEEEEEvEENS14_INSA_23SM90_TMA_LOAD_MULTICASTES1O_vEEEENS_8epilogue10collective6detail29Sm90TmaWarpSpecializedAdapterINS1U_15DefaultEpilogueISL_NSB_IJNSB_IJllllEEESE_SX_EEES1Z_NS1T_6thread17LinearCombinationISL_Li1EffLNS20_9ScaleType4KindE0ELNS_15FloatRoundStyleE2ESL_EENS_4gemm15EpilogueDefaultEEEEEvvEEEEvNT_6ParamsE,"aw",@nobits
	.sectionflags	@""
	.align	16
	.zero		1024


//--------------------- .nv.shared.reserved.0     --------------------------
	.section	.nv.shared.reserved.0,"aw",@nobits
	.weak		__nv_reservedSMEM_offset_0_alias
	.size		__nv_reservedSMEM_offset_0_alias, 0, 0
	.other		__nv_reservedSMEM_offset_0_alias,@"STO_CUDA_RESERVED_SHARED STV_DEFAULT"
__nv_reservedSMEM_offset_0_alias:
	.zero		0


//--------------------- .nv.global                --------------------------
	.section	.nv.global,"aw",@nobits
.nv.global:
	.type		_ZN39_INTERNAL_0b13199f_4_k_cu_6caaa3d9_28974cute1_E,@object
	.size		_ZN39_INTERNAL_0b13199f_4_k_cu_6caaa3d9_28974cute1_E,(_ZN39_INTERNAL_0b13199f_4_k_cu_6caaa3d9_28974cuda3std3__45__cpo6cbeginE - _ZN39_INTERNAL_0b13199f_4_k_cu_6caaa3d9_28974cute1_E)
_ZN39_INTERNAL_0b13199f_4_k_cu_6caaa3d9_28974cute1_E:
	.zero		1
	.type		_ZN39_INTERNAL_0b13199f_4_k_cu_6caaa3d9_28974cuda3std3__45__cpo6cbeginE,@object
	.size		_ZN39_INTERNAL_0b13199f_4_k_cu_6caaa3d9_28974cuda3std3__45__cpo6cbeginE,(_ZN39_INTERNAL_0b13199f_4_k_cu_6caaa3d9_28974cuda3std3__48in_placeE - _ZN39_INTERNAL_0b13199f_4_k_cu_6caaa3d9_28974cuda3std3__45__cpo6cbeginE)
_ZN39_INTERNAL_0b13199f_4_k_cu_6caaa3d9_28974cuda3std3__45__cpo6cbeginE:
	.zero		1
	.type		_ZN39_INTERNAL_0b13199f_4_k_cu_6caaa3d9_28974cuda3std3__48in_placeE,@object
	.size		_ZN39_INTERNAL_0b13199f_4_k_cu_6caaa3d9_28974cuda3std3__48in_placeE,(_ZN39_INTERNAL_0b13199f_4_k_cu_6caaa3d9_28974cuda3std6ranges3__45__cpo9iter_moveE - _ZN39_INTERNAL_0b13199f_4_k_cu_6caaa3d9_28974cuda3std3__48in_placeE)
_ZN39_INTERNAL_0b13199f_4_k_cu_6caaa3d9_28974cuda3std3__48in_placeE:
	.zero		1
	.type		_ZN39_INTERNAL_0b13199f_4_k_cu_6caaa3d9_28974cuda3std6ranges3__45__cpo9iter_moveE,@object
	.size		_ZN39_INTERNAL_0b13199f_4_k_cu_6caaa3d9_28974cuda3std6ranges3__45__cpo9iter_moveE,(_ZN39_INTERNAL_0b13199f_4_k_cu_6caaa3d9_28974cuda3std3__45__cpo5beginE - _ZN39_INTERNAL_0b13199f_4_k_cu_6caaa3d9_28974cuda3std6ranges3__45__cpo9iter_moveE)
_ZN39_INTERNAL_0b13199f_4_k_cu_6caaa3d9_28974cuda3std6ranges3__45__cpo9iter_moveE:
	.zero		1
	.type		_ZN39_INTERNAL_0b13199f_4_k_cu_6caaa3d9_28974cuda3std3__45__cpo5beginE,@object
	.size		_ZN39_INTERNAL_0b13199f_4_k_cu_6caaa3d9_28974cuda3std3__45__cpo5beginE,(_ZN39_INTERNAL_0b13199f_4_k_cu_6caaa3d9_28974cuda3std3__441_GLOBAL__N__0b13199f_4_k_cu_6caaa3d9_28976ignoreE - _ZN39_INTERNAL_0b13199f_4_k_cu_6caaa3d9_28974cuda3std3__45__cpo5beginE)
_ZN39_INTERNAL_0b13199f_4_k_cu_6caaa3d9_28974cuda3std3__45__cpo5beginE:
	.zero		1
	.type		_ZN39_INTERNAL_0b13199f_4_k_cu_6caaa3d9_28974cuda3std3__441_GLOBAL__N__0b13199f_4_k_cu_6caaa3d9_28976ignoreE,@object
	.size		_ZN39_INTERNAL_0b13199f_4_k_cu_6caaa3d9_28974cuda3std3__441_GLOBAL__N__0b13199f_4_k_cu_6caaa3d9_28976ignoreE,(_ZN39_INTERNAL_0b13199f_4_k_cu_6caaa3d9_28974cute7productE - _ZN39_INTERNAL_0b13199f_4_k_cu_6caaa3d9_28974cuda3std3__441_GLOBAL__N__0b13199f_4_k_cu_6caaa3d9_28976ignoreE)
_ZN39_INTERNAL_0b13199f_4_k_cu_6caaa3d9_28974cuda3std3__441_GLOBAL__N__0b13199f_4_k_cu_6caaa3d9_28976ignoreE:
	.zero		1
	.type		_ZN39_INTERNAL_0b13199f_4_k_cu_6caaa3d9_28974cute7productE,@object
	.size		_ZN39_INTERNAL_0b13199f_4_k_cu_6caaa3d9_28974cute7productE,(_ZN39_INTERNAL_0b13199f_4_k_cu_6caaa3d9_28974cuda3std3__45__cpo3endE - _ZN39_INTERNAL_0b13199f_4_k_cu_6caaa3d9_28974cute7productE)
_ZN39_INTERNAL_0b13199f_4_k_cu_6caaa3d9_28974cute7productE:
	.zero		1
	.type		_ZN39_INTERNAL_0b13199f_4_k_cu_6caaa3d9_28974cuda3std3__45__cpo3endE,@object
	.size		_ZN39_INTERNAL_0b13199f_4_k_cu_6caaa3d9_28974cuda3std3__45__cpo3endE,(_ZN39_INTERNAL_0b13199f_4_k_cu_6caaa3d9_28974cuda3std3__419piecewise_constructE - _ZN39_INTERNAL_0b13199f_4_k_cu_6caaa3d9_28974cuda3std3__45__cpo3endE)
_ZN39_INTERNAL_0b13199f_4_k_cu_6caaa3d9_28974cuda3std3__45__cpo3endE:
	.zero		1
	.type		_ZN39_INTERNAL_0b13199f_4_k_cu_6caaa3d9_28974cuda3std3__419piecewise_constructE,@object
	.size		_ZN39_INTERNAL_0b13199f_4_k_cu_6caaa3d9_28974cuda3std3__419piecewise_constructE,(_ZN39_INTERNAL_0b13199f_4_k_cu_6caaa3d9_28974cuda3std3__45__cpo4cendE - _ZN39_INTERNAL_0b13199f_4_k_cu_6caaa3d9_28974cuda3std3__419piecewise_constructE)
_ZN39_INTERNAL_0b13199f_4_k_cu_6caaa3d9_28974cuda3std3__419piecewise_constructE:
	.zero		1
	.type		_ZN39_INTERNAL_0b13199f_4_k_cu_6caaa3d9_28974cuda3std3__45__cpo4cendE,@object
	.size		_ZN39_INTERNAL_0b13199f_4_k_cu_6caaa3d9_28974cuda3std3__45__cpo4cendE,(_ZN39_INTERNAL_0b13199f_4_k_cu_6caaa3d9_28974cuda3std6ranges3__45__cpo4swapE - _ZN39_INTERNAL_0b13199f_4_k_cu_6caaa3d9_28974cuda3std3__45__cpo4cendE)
_ZN39_INTERNAL_0b13199f_4_k_cu_6caaa3d9_28974cuda3std3__45__cpo4cendE:
	.zero		1
	.type		_ZN39_INTERNAL_0b13199f_4_k_cu_6caaa3d9_28974cuda3std6ranges3__45__cpo4swapE,@object
	.size		_ZN39_INTERNAL_0b13199f_4_k_cu_6caaa3d9_28974cuda3std6ranges3__45__cpo4swapE,(.L_7 - _ZN39_INTERNAL_0b13199f_4_k_cu_6caaa3d9_28974cuda3std6ranges3__45__cpo4swapE)
_ZN39_INTERNAL_0b13199f_4_k_cu_6caaa3d9_28974cuda3std6ranges3__45__cpo4swapE:
	.zero		1
.L_7:


//--------------------- .nv.constant0._ZN7cutlass13device_kernelINS_4conv6kernel13ConvUniversalINS1_16ConvProblemShapeILNS1_8OperatorE0ELi3EEENS1_10collective14CollectiveConvINS1_46MainloopSm90TmaGmmaWarpSpecializedImplicitGemmILS5_0ELi14ELi3EN4cute5tupleIJNSA_1CILi2EEENSC_ILi1EEESE_EEENS1_36KernelImplicitTmaWarpSpecializedSm90ELi1EEENSB_IJNSC_ILi64EEESI_NSB_IJSI_EEEEEENS_6half_tESL_NSA_8TiledMMAINSA_8MMA_AtomIJNSA_4SM904GMMA25MMA_64x64x16_F32F16F16_SSILNSP_5MajorE0ELSR_0ELNSP_7ScaleInE1ELSS_1EEEEEENSA_6LayoutINSB_IJSE_SE_SE_EEENSB_IJNSC_ILi0EEESX_SX_EEEEENSB_IJNSA_10UnderscoreES10_S10_EEEEENS7_6detail26Sm90ImplicitGemmTileTraitsINSA_20SM90_TMA_LOAD_IM2COLENSA_14ComposedLayoutINSA_7SwizzleILi3ELi4ELi3EEENSA_18smem_ptr_flag_bitsILi16EEENSV_INSB_IJNSB_IJNSC_ILi8EEES1B_EEENSB_IJSI_SE_EEENSB_IJSE_NSC_ILi14EEEEEEEEENSB_IJNSB_IJSI_NSC_ILi512EEEEEENSB_IJSE_SX_EEENSB_IJSX_NSC_ILi4096EEEEEEEEEEEEEvEENS14_INSA_23SM90_TMA_LOAD_MULTICASTES1O_vEEEENS_8epilogue10collective6detail29Sm90TmaWarpSpecializedAdapterINS1U_15DefaultEpilogueISL_NSB_IJNSB_IJllllEEESE_SX_EEES1Z_NS1T_6thread17LinearCombinationISL_Li1EffLNS20_9ScaleType4KindE0ELNS_15FloatRoundStyleE2ESL_EENS_4gemm15EpilogueDefaultEEEEEvvEEEEvNT_6ParamsE --------------------------
	.section	.nv.constant0._ZN7cutlass13device_kernelINS_4conv6kernel13ConvUniversalINS1_16ConvProblemShapeILNS1_8OperatorE0ELi3EEENS1_10collective14CollectiveConvINS1_46MainloopSm90TmaGmmaWarpSpecializedImplicitGemmILS5_0ELi14ELi3EN4cute5tupleIJNSA_1CILi2EEENSC_ILi1EEESE_EEENS1_36KernelImplicitTmaWarpSpecializedSm90ELi1EEENSB_IJNSC_ILi64EEESI_NSB_IJSI_EEEEEENS_6half_tESL_NSA_8TiledMMAINSA_8MMA_AtomIJNSA_4SM904GMMA25MMA_64x64x16_F32F16F16_SSILNSP_5MajorE0ELSR_0ELNSP_7ScaleInE1ELSS_1EEEEEENSA_6LayoutINSB_IJSE_SE_SE_EEENSB_IJNSC_ILi0EEESX_SX_EEEEENSB_IJNSA_10UnderscoreES10_S10_EEEEENS7_6detail26Sm90ImplicitGemmTileTraitsINSA_20SM90_TMA_LOAD_IM2COLENSA_14ComposedLayoutINSA_7SwizzleILi3ELi4ELi3EEENSA_18smem_ptr_flag_bitsILi16EEENSV_INSB_IJNSB_IJNSC_ILi8EEES1B_EEENSB_IJSI_SE_EEENSB_IJSE_NSC_ILi14EEEEEEEEENSB_IJNSB_IJSI_NSC_ILi512EEEEEENSB_IJSE_SX_EEENSB_IJSX_NSC_ILi4096EEEEEEEEEEEEEvEENS14_INSA_23SM90_TMA_LOAD_MULTICASTES1O_vEEEENS_8epilogue10collective6detail29Sm90TmaWarpSpecializedAdapterINS1U_15DefaultEpilogueISL_NSB_IJNSB_IJllllEEESE_SX_EEES1Z_NS1T_6thread17LinearCombinationISL_Li1EffLNS20_9ScaleType4KindE0ELNS_15FloatRoundStyleE2ESL_EENS_4gemm15EpilogueDefaultEEEEEvvEEEEvNT_6ParamsE,"a",@progbits
	.sectionflags	@""
	.align	4
.nv.constant0._ZN7cutlass13device_kernelINS_4conv6kernel13ConvUniversalINS1_16ConvProblemShapeILNS1_8OperatorE0ELi3EEENS1_10collective14CollectiveConvINS1_46MainloopSm90TmaGmmaWarpSpecializedImplicitGemmILS5_0ELi14ELi3EN4cute5tupleIJNSA_1CILi2EEENSC_ILi1EEESE_EEENS1_36KernelImplicitTmaWarpSpecializedSm90ELi1EEENSB_IJNSC_ILi64EEESI_NSB_IJSI_EEEEEENS_6half_tESL_NSA_8TiledMMAINSA_8MMA_AtomIJNSA_4SM904GMMA25MMA_64x64x16_F32F16F16_SSILNSP_5MajorE0ELSR_0ELNSP_7ScaleInE1ELSS_1EEEEEENSA_6LayoutINSB_IJSE_SE_SE_EEENSB_IJNSC_ILi0EEESX_SX_EEEEENSB_IJNSA_10UnderscoreES10_S10_EEEEENS7_6detail26Sm90ImplicitGemmTileTraitsINSA_20SM90_TMA_LOAD_IM2COLENSA_14ComposedLayoutINSA_7SwizzleILi3ELi4ELi3EEENSA_18smem_ptr_flag_bitsILi16EEENSV_INSB_IJNSB_IJNSC_ILi8EEES1B_EEENSB_IJSI_SE_EEENSB_IJSE_NSC_ILi14EEEEEEEEENSB_IJNSB_IJSI_NSC_ILi512EEEEEENSB_IJSE_SX_EEENSB_IJSX_NSC_ILi4096EEEEEEEEEEEEEvEENS14_INSA_23SM90_TMA_LOAD_MULTICASTES1O_vEEEENS_8epilogue10collective6detail29Sm90TmaWarpSpecializedAdapterINS1U_15DefaultEpilogueISL_NSB_IJNSB_IJllllEEESE_SX_EEES1Z_NS1T_6thread17LinearCombinationISL_Li1EffLNS20_9ScaleType4KindE0ELNS_15FloatRoundStyleE2ESL_EENS_4gemm15EpilogueDefaultEEEEEvvEEEEvNT_6ParamsE:
	.zero		1664


//--------------------- SYMBOLS --------------------------

	.type		.nv.reservedSmem.offset0,@object
	.size		.nv.reservedSmem.offset0,0x4
